// auto-generated by cutlass_sweep.sparse_gemm — config: {"arch": "sm_100", "cluster_m": 1, "cluster_n": 1, "dtype": "int8", "tile_k": 128, "tile_m": 128, "tile_n": 256}
#include "cutlass/cutlass.h"
#include "cutlass/gemm/collective/collective_builder.hpp"
#include "cutlass/gemm/device/gemm_universal_adapter.h"
#include "cutlass/gemm/kernel/gemm_universal.hpp"
#include "cutlass/epilogue/collective/collective_builder.hpp"

using Elem = int8_t;
using Acc  = int32_t;
using TileShape    = cute::Shape<cute::_128, cute::_256, cute::_128>;
using ClusterShape = cute::Shape<cute::_1, cute::_1, cute::_1>;

using CollectiveEpilogue = typename cutlass::epilogue::collective::CollectiveBuilder<
    cutlass::arch::Sm100, cutlass::arch::OpClassSparseTensorOp,
    TileShape, ClusterShape,
    cutlass::epilogue::collective::EpilogueTileAuto,
    Acc, Acc,
    Acc, cutlass::layout::ColumnMajor, 128 / cutlass::sizeof_bits<Acc>::value,
    Acc, cutlass::layout::ColumnMajor, 128 / cutlass::sizeof_bits<Acc>::value,
    cutlass::epilogue::TmaWarpSpecialized1Sm
  >::CollectiveOp;

using CollectiveMainloop = typename cutlass::gemm::collective::CollectiveBuilder<
    cutlass::arch::Sm100, cutlass::arch::OpClassSparseTensorOp,
    Elem, cutlass::layout::RowMajor, 2 * 128 / cutlass::sizeof_bits<Elem>::value,
    Elem, cutlass::layout::ColumnMajor, 128 / cutlass::sizeof_bits<Elem>::value,
    Acc,
    TileShape, ClusterShape,
    cutlass::gemm::collective::StageCountAutoCarveoutEpi<CollectiveEpilogue>,
    cutlass::gemm::KernelSparseTmaWarpSpecialized1SmSm100
  >::CollectiveOp;

using GemmKernel = cutlass::gemm::kernel::GemmUniversal<
    cute::Shape<int,int,int,int>,
    CollectiveMainloop,
    CollectiveEpilogue
>;
using Gemm = cutlass::gemm::device::GemmUniversalAdapter<GemmKernel>;

auto* _anchor = &cutlass::device_kernel<GemmKernel>;


// ===== COMPILED SASS (sm_100a) =====

	.target	sm_100a

	.elftype	@"ET_EXEC"


//--------------------- .note.nv.tkinfo           --------------------------
	.section	.note.nv.tkinfo,"",@"SHT_NOTE"
	.sectionflags	@"SHF_NOTE_NV_TKINFO"
	.tkinfo
        /*0018*/ 	.word	0x00000002
        /*0030*/ 	.string	""
        /*0030*/ 	.string	"ptxas"
        /*0030*/ 	.string	"Cuda compilation tools, release 13.0, V13.0.88"
        /*0030*/ 	.string	"Build cuda_13.0.r13.0/compiler.36424714_0"
        /*0030*/ 	.string	"-arch sm_100a -m 64 "



//--------------------- .note.nv.cuinfo           --------------------------
	.section	.note.nv.cuinfo,"",@"SHT_NOTE"
	.sectionflags	@"SHF_NOTE_NV_CUINFO"
        /*0018*/ 	.short	0x0002
        /*001a*/ 	.short	0x0064
        /*001c*/ 	.short	0x0082
	.zero		2


//--------------------- .nv.info                  --------------------------
	.section	.nv.info,"",@"SHT_CUDA_INFO"
	.align	4


	//----- nvinfo : EIATTR_REGCOUNT
	.align		4
        /*0000*/ 	.byte	0x04, 0x2f
        /*0002*/ 	.short	(.L_19 - .L_18)
	.align		4
.L_18:
        /*0004*/ 	.word	index@(_ZN7cutlass13device_kernelINS_4gemm6kernel13GemmUniversalIN4cute5tupleIJiiiiEEENS1_10collective13CollectiveMmaINS1_41MainloopSm100TmaUmmaWarpSpecializedSparseILi4ELi2ELi1ENS5_IJNS4_1CILi1EEESB_SB_EEEEENS5_IJNSA_ILi128EEENSA_ILi256EEESE_EEEaNS5_IJNS4_6LayoutINS5_IJiNS5_IJNSA_ILi2EEEiEEEiEEENS5_IJlNS5_IJSB_SI_EEElEEEEENSH_INS5_IJNS5_IJSE_iEEESO_iEEENS5_IJNS5_IJSE_NSA_ILi16384EEEEEENS5_IJSB_lEEElEEEEEEEEaNS5_IJlSB_lEEENS4_8TiledMMAINS4_8MMA_AtomIJNS4_22SM100_MMA_S8_SS_SPARSEIaaiLi128ELi256ELNS4_4UMMA5MajorE0ELS11_0ELNS10_8SaturateE0EEEEEENSH_ISC_NS5_IJNSA_ILi0EEES15_S15_EEEEENS5_IJNS4_10UnderscoreES18_S18_EEEEENS4_13SM90_TMA_LOADENS4_14ComposedLayoutINS4_7SwizzleILi2ELi4ELi3EEENS4_25smem_sparse_ptr_flag_bitsILi2ELi8EEENSH_INS5_IJNS5_IJSB_NSA_ILi8EEEEEENS5_IJSI_NSA_ILi64EEEEEEEEENS5_IJNS5_IJS15_SE_EEESL_EEEEEEEvNS4_8identityES1B_NS1C_INS1D_ILi3ELi4ELi3EEENS4_18smem_ptr_flag_bitsILi8EEENSH_INS5_IJS1H_SE_EEENS5_IJSE_SB_EEEEEEEvS1Q_EENS_8epilogue10collective18CollectiveEpilogueINS1Z_23Sm100TmaWarpSpecializedILi3ELi2ELi32ELb1ELb0EEEJSG_NS5_IJNSH_ISE_SB_EENSH_INSA_ILi32EEESB_EEEEEiNS5_IJSB_llEEEiS28_NS1Z_6fusion15FusionCallbacksIS23_NS29_17LinearCombinationIiiiiLNS_15FloatRoundStyleE2EEESG_S27_JEEENS4_5SM1004TMEM4LOAD26SM100_TMEM_LOAD_32dp32b32xES1B_NS1C_INS1D_ILi2ELi5ELi2EEENS1S_ILi32EEENSH_INS5_IJS25_NSA_ILi4EEEEEENS5_IJSB_S25_EEEEEEENS4_39AutoVectorizingCopyWithAssumedAlignmentILi128EEENS4_14SM90_TMA_STOREES2P_S2R_S2R_EEEvvEEEEvNT_6ParamsE)
        /*0008*/ 	.word	0x0000006f


	//----- nvinfo : EIATTR_FRAME_SIZE
	.align		4
.L_19:
        /*000c*/ 	.byte	0x04, 0x11
        /*000e*/ 	.short	(.L_21 - .L_20)
	.align		4
.L_20:
        /*0010*/ 	.word	index@($__internal_2_$__cuda_sm10x_tcgen05_guardrail_trap_unallocated_columns_being_dealloced)
        /*0014*/ 	.word	0x00000000


	//----- nvinfo : EIATTR_FRAME_SIZE
	.align		4
.L_21:
        /*0018*/ 	.byte	0x04, 0x11
        /*001a*/ 	.short	(.L_23 - .L_22)
	.align		4
.L_22:
        /*001c*/ 	.word	index@($__internal_1_$__cuda_sm10x_tcgen05_guardrail_trap_phase_invalid_during_alloc)
        /*0020*/ 	.word	0x00000000


	//----- nvinfo : EIATTR_FRAME_SIZE
	.align		4
.L_23:
        /*0024*/ 	.byte	0x04, 0x11
        /*0026*/ 	.short	(.L_25 - .L_24)
	.align		4
.L_24:
        /*0028*/ 	.word	index@($__internal_0_$__cuda_sm10x_tcgen05_guardrail_trap_col_being_dealloced_not_returned_by_alloc)
        /*002c*/ 	.word	0x00000000


	//----- nvinfo : EIATTR_FRAME_SIZE
	.align		4
.L_25:
        /*0030*/ 	.byte	0x04, 0x11
        /*0032*/ 	.short	(.L_27 - .L_26)
	.align		4
.L_26:
        /*0034*/ 	.word	index@(_ZN7cutlass13device_kernelINS_4gemm6kernel13GemmUniversalIN4cute5tupleIJiiiiEEENS1_10collective13CollectiveMmaINS1_41MainloopSm100TmaUmmaWarpSpecializedSparseILi4ELi2ELi1ENS5_IJNS4_1CILi1EEESB_SB_EEEEENS5_IJNSA_ILi128EEENSA_ILi256EEESE_EEEaNS5_IJNS4_6LayoutINS5_IJiNS5_IJNSA_ILi2EEEiEEEiEEENS5_IJlNS5_IJSB_SI_EEElEEEEENSH_INS5_IJNS5_IJSE_iEEESO_iEEENS5_IJNS5_IJSE_NSA_ILi16384EEEEEENS5_IJSB_lEEElEEEEEEEEaNS5_IJlSB_lEEENS4_8TiledMMAINS4_8MMA_AtomIJNS4_22SM100_MMA_S8_SS_SPARSEIaaiLi128ELi256ELNS4_4UMMA5MajorE0ELS11_0ELNS10_8SaturateE0EEEEEENSH_ISC_NS5_IJNSA_ILi0EEES15_S15_EEEEENS5_IJNS4_10UnderscoreES18_S18_EEEEENS4_13SM90_TMA_LOADENS4_14ComposedLayoutINS4_7SwizzleILi2ELi4ELi3EEENS4_25smem_sparse_ptr_flag_bitsILi2ELi8EEENSH_INS5_IJNS5_IJSB_NSA_ILi8EEEEEENS5_IJSI_NSA_ILi64EEEEEEEEENS5_IJNS5_IJS15_SE_EEESL_EEEEEEEvNS4_8identityES1B_NS1C_INS1D_ILi3ELi4ELi3EEENS4_18smem_ptr_flag_bitsILi8EEENSH_INS5_IJS1H_SE_EEENS5_IJSE_SB_EEEEEEEvS1Q_EENS_8epilogue10collective18CollectiveEpilogueINS1Z_23Sm100TmaWarpSpecializedILi3ELi2ELi32ELb1ELb0EEEJSG_NS5_IJNSH_ISE_SB_EENSH_INSA_ILi32EEESB_EEEEEiNS5_IJSB_llEEEiS28_NS1Z_6fusion15FusionCallbacksIS23_NS29_17LinearCombinationIiiiiLNS_15FloatRoundStyleE2EEESG_S27_JEEENS4_5SM1004TMEM4LOAD26SM100_TMEM_LOAD_32dp32b32xES1B_NS1C_INS1D_ILi2ELi5ELi2EEENS1S_ILi32EEENSH_INS5_IJS25_NSA_ILi4EEEEEENS5_IJSB_S25_EEEEEEENS4_39AutoVectorizingCopyWithAssumedAlignmentILi128EEENS4_14SM90_TMA_STOREES2P_S2R_S2R_EEEvvEEEEvNT_6ParamsE)
        /*0038*/ 	.word	0x00000000


	//----- nvinfo : EIATTR_MIN_STACK_SIZE
	.align		4
.L_27:
        /*003c*/ 	.byte	0x04, 0x12
        /*003e*/ 	.short	(.L_29 - .L_28)
	.align		4
.L_28:
        /*0040*/ 	.word	index@(_ZN7cutlass13device_kernelINS_4gemm6kernel13GemmUniversalIN4cute5tupleIJiiiiEEENS1_10collective13CollectiveMmaINS1_41MainloopSm100TmaUmmaWarpSpecializedSparseILi4ELi2ELi1ENS5_IJNS4_1CILi1EEESB_SB_EEEEENS5_IJNSA_ILi128EEENSA_ILi256EEESE_EEEaNS5_IJNS4_6LayoutINS5_IJiNS5_IJNSA_ILi2EEEiEEEiEEENS5_IJlNS5_IJSB_SI_EEElEEEEENSH_INS5_IJNS5_IJSE_iEEESO_iEEENS5_IJNS5_IJSE_NSA_ILi16384EEEEEENS5_IJSB_lEEElEEEEEEEEaNS5_IJlSB_lEEENS4_8TiledMMAINS4_8MMA_AtomIJNS4_22SM100_MMA_S8_SS_SPARSEIaaiLi128ELi256ELNS4_4UMMA5MajorE0ELS11_0ELNS10_8SaturateE0EEEEEENSH_ISC_NS5_IJNSA_ILi0EEES15_S15_EEEEENS5_IJNS4_10UnderscoreES18_S18_EEEEENS4_13SM90_TMA_LOADENS4_14ComposedLayoutINS4_7SwizzleILi2ELi4ELi3EEENS4_25smem_sparse_ptr_flag_bitsILi2ELi8EEENSH_INS5_IJNS5_IJSB_NSA_ILi8EEEEEENS5_IJSI_NSA_ILi64EEEEEEEEENS5_IJNS5_IJS15_SE_EEESL_EEEEEEEvNS4_8identityES1B_NS1C_INS1D_ILi3ELi4ELi3EEENS4_18smem_ptr_flag_bitsILi8EEENSH_INS5_IJS1H_SE_EEENS5_IJSE_SB_EEEEEEEvS1Q_EENS_8epilogue10collective18CollectiveEpilogueINS1Z_23Sm100TmaWarpSpecializedILi3ELi2ELi32ELb1ELb0EEEJSG_NS5_IJNSH_ISE_SB_EENSH_INSA_ILi32EEESB_EEEEEiNS5_IJSB_llEEEiS28_NS1Z_6fusion15FusionCallbacksIS23_NS29_17LinearCombinationIiiiiLNS_15FloatRoundStyleE2EEESG_S27_JEEENS4_5SM1004TMEM4LOAD26SM100_TMEM_LOAD_32dp32b32xES1B_NS1C_INS1D_ILi2ELi5ELi2EEENS1S_ILi32EEENSH_INS5_IJS25_NSA_ILi4EEEEEENS5_IJSB_S25_EEEEEEENS4_39AutoVectorizingCopyWithAssumedAlignmentILi128EEENS4_14SM90_TMA_STOREES2P_S2R_S2R_EEEvvEEEEvNT_6ParamsE)
        /*0044*/ 	.word	0x00000000
.L_29:


//--------------------- .nv.compat                --------------------------
	.section	.nv.compat,"",@"SHT_CUDA_COMPAT_INFO"
	.align	4
        /*0000*/ 	.byte	0x02, 0x09, 0x01, 0x00, 0x02, 0x02, 0x03, 0x00, 0x02, 0x05, 0x06, 0x00, 0x03, 0x07, 0x01, 0x01
        /*0010*/ 	.byte	0x02, 0x03, 0x01, 0x00, 0x02, 0x06, 0x01, 0x00, 0x04, 0x0b, 0x08, 0x00, 0x01, 0x00, 0x00, 0x00
        /*0020*/ 	.byte	0x00, 0x00, 0x00, 0x00


//--------------------- .nv.info._ZN7cutlass13device_kernelINS_4gemm6kernel13GemmUniversalIN4cute5tupleIJiiiiEEENS1_10collective13CollectiveMmaINS1_41MainloopSm100TmaUmmaWarpSpecializedSparseILi4ELi2ELi1ENS5_IJNS4_1CILi1EEESB_SB_EEEEENS5_IJNSA_ILi128EEENSA_ILi256EEESE_EEEaNS5_IJNS4_6LayoutINS5_IJiNS5_IJNSA_ILi2EEEiEEEiEEENS5_IJlNS5_IJSB_SI_EEElEEEEENSH_INS5_IJNS5_IJSE_iEEESO_iEEENS5_IJNS5_IJSE_NSA_ILi16384EEEEEENS5_IJSB_lEEElEEEEEEEEaNS5_IJlSB_lEEENS4_8TiledMMAINS4_8MMA_AtomIJNS4_22SM100_MMA_S8_SS_SPARSEIaaiLi128ELi256ELNS4_4UMMA5MajorE0ELS11_0ELNS10_8SaturateE0EEEEEENSH_ISC_NS5_IJNSA_ILi0EEES15_S15_EEEEENS5_IJNS4_10UnderscoreES18_S18_EEEEENS4_13SM90_TMA_LOADENS4_14ComposedLayoutINS4_7SwizzleILi2ELi4ELi3EEENS4_25smem_sparse_ptr_flag_bitsILi2ELi8EEENSH_INS5_IJNS5_IJSB_NSA_ILi8EEEEEENS5_IJSI_NSA_ILi64EEEEEEEEENS5_IJNS5_IJS15_SE_EEESL_EEEEEEEvNS4_8identityES1B_NS1C_INS1D_ILi3ELi4ELi3EEENS4_18smem_ptr_flag_bitsILi8EEENSH_INS5_IJS1H_SE_EEENS5_IJSE_SB_EEEEEEEvS1Q_EENS_8epilogue10collective18CollectiveEpilogueINS1Z_23Sm100TmaWarpSpecializedILi3ELi2ELi32ELb1ELb0EEEJSG_NS5_IJNSH_ISE_SB_EENSH_INSA_ILi32EEESB_EEEEEiNS5_IJSB_llEEEiS28_NS1Z_6fusion15FusionCallbacksIS23_NS29_17LinearCombinationIiiiiLNS_15FloatRoundStyleE2EEESG_S27_JEEENS4_5SM1004TMEM4LOAD26SM100_TMEM_LOAD_32dp32b32xES1B_NS1C_INS1D_ILi2ELi5ELi2EEENS1S_ILi32EEENSH_INS5_IJS25_NSA_ILi4EEEEEENS5_IJSB_S25_EEEEEEENS4_39AutoVectorizingCopyWithAssumedAlignmentILi128EEENS4_14SM90_TMA_STOREES2P_S2R_S2R_EEEvvEEEEvNT_6ParamsE --------------------------
	.section	.nv.info._ZN7cutlass13device_kernelINS_4gemm6kernel13GemmUniversalIN4cute5tupleIJiiiiEEENS1_10collective13CollectiveMmaINS1_41MainloopSm100TmaUmmaWarpSpecializedSparseILi4ELi2ELi1ENS5_IJNS4_1CILi1EEESB_SB_EEEEENS5_IJNSA_ILi128EEENSA_ILi256EEESE_EEEaNS5_IJNS4_6LayoutINS5_IJiNS5_IJNSA_ILi2EEEiEEEiEEENS5_IJlNS5_IJSB_SI_EEElEEEEENSH_INS5_IJNS5_IJSE_iEEESO_iEEENS5_IJNS5_IJSE_NSA_ILi16384EEEEEENS5_IJSB_lEEElEEEEEEEEaNS5_IJlSB_lEEENS4_8TiledMMAINS4_8MMA_AtomIJNS4_22SM100_MMA_S8_SS_SPARSEIaaiLi128ELi256ELNS4_4UMMA5MajorE0ELS11_0ELNS10_8SaturateE0EEEEEENSH_ISC_NS5_IJNSA_ILi0EEES15_S15_EEEEENS5_IJNS4_10UnderscoreES18_S18_EEEEENS4_13SM90_TMA_LOADENS4_14ComposedLayoutINS4_7SwizzleILi2ELi4ELi3EEENS4_25smem_sparse_ptr_flag_bitsILi2ELi8EEENSH_INS5_IJNS5_IJSB_NSA_ILi8EEEEEENS5_IJSI_NSA_ILi64EEEEEEEEENS5_IJNS5_IJS15_SE_EEESL_EEEEEEEvNS4_8identityES1B_NS1C_INS1D_ILi3ELi4ELi3EEENS4_18smem_ptr_flag_bitsILi8EEENSH_INS5_IJS1H_SE_EEENS5_IJSE_SB_EEEEEEEvS1Q_EENS_8epilogue10collective18CollectiveEpilogueINS1Z_23Sm100TmaWarpSpecializedILi3ELi2ELi32ELb1ELb0EEEJSG_NS5_IJNSH_ISE_SB_EENSH_INSA_ILi32EEESB_EEEEEiNS5_IJSB_llEEEiS28_NS1Z_6fusion15FusionCallbacksIS23_NS29_17LinearCombinationIiiiiLNS_15FloatRoundStyleE2EEESG_S27_JEEENS4_5SM1004TMEM4LOAD26SM100_TMEM_LOAD_32dp32b32xES1B_NS1C_INS1D_ILi2ELi5ELi2EEENS1S_ILi32EEENSH_INS5_IJS25_NSA_ILi4EEEEEENS5_IJSB_S25_EEEEEEENS4_39AutoVectorizingCopyWithAssumedAlignmentILi128EEENS4_14SM90_TMA_STOREES2P_S2R_S2R_EEEvvEEEEvNT_6ParamsE,"",@"SHT_CUDA_INFO"
	.sectionflags	@""
	.align	4


	//----- nvinfo : EIATTR_CUDA_API_VERSION
	.align		4
        /*0000*/ 	.byte	0x04, 0x37
        /*0002*/ 	.short	(.L_31 - .L_30)
.L_30:
        /*0004*/ 	.word	0x00000082


	//----- nvinfo : EIATTR_KPARAM_INFO
	.align		4
.L_31:
        /*0008*/ 	.byte	0x04, 0x17
        /*000a*/ 	.short	(.L_33 - .L_32)
.L_32:
        /*000c*/ 	.word	0x00000000
        /*0010*/ 	.short	0x0000
        /*0012*/ 	.short	0x0000
        /*0014*/ 	.byte	0x00, 0xf0, 0x01, 0x28


	//----- nvinfo : EIATTR_AT_ENTRY_FRAGMENTS
	.align		4
.L_33:
        /*0018*/ 	.byte	0x04, 0x4f
        /*001a*/ 	.short	(.L_35 - .L_34)


	//   ....[0]....
.L_34:
        /*001c*/ 	.word	0x00000006


	//----- nvinfo : EIATTR_RESERVED_SMEM_USED
	.align		4
.L_35:
        /*0020*/ 	.byte	0x01, 0x41
	.zero		2


	//----- nvinfo : EIATTR_SPARSE_MMA_MASK
	.align		4
        /*0024*/ 	.byte	0x03, 0x50
        /*0026*/ 	.short	0x0040


	//----- nvinfo : EIATTR_TCGEN05_1CTA_USED
	.align		4
        /*0028*/ 	.byte	0x01, 0x51
	.zero		2


	//----- nvinfo : EIATTR_MAXREG_COUNT
	.align		4
        /*002c*/ 	.byte	0x03, 0x1b
        /*002e*/ 	.short	0x00ff


	//----- nvinfo : EIATTR_NUM_BARRIERS
	.align		4
        /*0030*/ 	.byte	0x02, 0x4c
        /*0032*/ 	.byte	0x07
	.zero		1


	//----- nvinfo : EIATTR_EXTERNS
	.align		4
        /*0034*/ 	.byte	0x04, 0x0f
        /*0036*/ 	.short	(.L_37 - .L_36)


	//   ....[0]....
	.align		4
.L_36:
        /*0038*/ 	.word	index@(__assertfail)


	//----- nvinfo : EIATTR_MERCURY_ISA_VERSION
	.align		4
.L_37:
        /*003c*/ 	.byte	0x03, 0x5f
        /*003e*/ 	.short	0x0101


	//----- nvinfo : EIATTR_INT_WARP_WIDE_INSTR_OFFSETS
	.align		4
        /*0040*/ 	.byte	0x04, 0x31
        /*0042*/ 	.short	(.L_39 - .L_38)


	//   ....[0]....
.L_38:
        /*0044*/ 	.word	0x00000cf0


	//   ....[1]....
        /*0048*/ 	.word	0x00000ef0


	//   ....[2]....
        /*004c*/ 	.word	0x000033e0


	//   ....[3]....
        /*0050*/ 	.word	0x00003400


	//   ....[4]....
        /*0054*/ 	.word	0x00003430


	//   ....[5]....
        /*0058*/ 	.word	0x00004080


	//   ....[6]....
        /*005c*/ 	.word	0x000040b0


	//   ....[7]....
        /*0060*/ 	.word	0x00004210


	//   ....[8]....
        /*0064*/ 	.word	0x00004250


	//   ....[9]....
        /*0068*/ 	.word	0x00004300


	//   ....[10]....
        /*006c*/ 	.word	0x00004440


	//   ....[11]....
        /*0070*/ 	.word	0x00004460


	//   ....[12]....
        /*0074*/ 	.word	0x000045a0


	//   ....[13]....
        /*0078*/ 	.word	0x00004600


	//   ....[14]....
        /*007c*/ 	.word	0x000046b0


	//   ....[15]....
        /*0080*/ 	.word	0x00004810


	//   ....[16]....
        /*0084*/ 	.word	0x00004820


	//   ....[17]....
        /*0088*/ 	.word	0x00004940


	//   ....[18]....
        /*008c*/ 	.word	0x000049a0


	//   ....[19]....
        /*0090*/ 	.word	0x00004a50


	//   ....[20]....
        /*0094*/ 	.word	0x00004b70


	//   ....[21]....
        /*0098*/ 	.word	0x00004bf0


	//   ....[22]....
        /*009c*/ 	.word	0x00004d30


	//   ....[23]....
        /*00a0*/ 	.word	0x00004d70


	//   ....[24]....
        /*00a4*/ 	.word	0x00004dd0


	//   ....[25]....
        /*00a8*/ 	.word	0x00004e90


	//   ....[26]....
        /*00ac*/ 	.word	0x00004f10


	//   ....[27]....
        /*00b0*/ 	.word	0x00005050


	//   ....[28]....
        /*00b4*/ 	.word	0x00005090


	//   ....[29]....
        /*00b8*/ 	.word	0x00005110


	//   ....[30]....
        /*00bc*/ 	.word	0x000051f0


	//   ....[31]....
        /*00c0*/ 	.word	0x00005200


	//   ....[32]....
        /*00c4*/ 	.word	0x00005320


	//   ....[33]....
        /*00c8*/ 	.word	0x00005380


	//   ....[34]....
        /*00cc*/ 	.word	0x00005430


	//   ....[35]....
        /*00d0*/ 	.word	0x00005570


	//   ....[36]....
        /*00d4*/ 	.word	0x00005590


	//   ....[37]....
        /*00d8*/ 	.word	0x000056c0


	//   ....[38]....
        /*00dc*/ 	.word	0x00005720


	//   ....[39]....
        /*00e0*/ 	.word	0x000057d0


	//   ....[40]....
        /*00e4*/ 	.word	0x00005930


	//   ....[41]....
        /*00e8*/ 	.word	0x00005980


	//   ....[42]....
        /*00ec*/ 	.word	0x00005aa0


	//   ....[43]....
        /*00f0*/ 	.word	0x00005b00


	//   ....[44]....
        /*00f4*/ 	.word	0x00005bb0


	//----- nvinfo : EIATTR_COOP_GROUP_MASK_REGIDS
	.align		4
.L_39:
        /*00f8*/ 	.byte	0x04, 0x29
        /*00fa*/ 	.short	(.L_41 - .L_40)


	//   ....[0]....
.L_40:
        /*00fc*/ 	.word	0xffffffff


	//   ....[1]....
        /*0100*/ 	.word	0xffffffff


	//   ....[2]....
        /*0104*/ 	.word	0xffffffff


	//   ....[3]....
        /*0108*/ 	.word	0xffffffff


	//   ....[4]....
        /*010c*/ 	.word	0xffffffff


	//   ....[5]....
        /*0110*/ 	.word	0xffffffff


	//   ....[6]....
        /*0114*/ 	.word	0xffffffff


	//   ....[7]....
        /*0118*/ 	.word	0xffffffff


	//   ....[8]....
        /*011c*/ 	.word	0xffffffff


	//   ....[9]....
        /*0120*/ 	.word	0xffffffff


	//   ....[10]....
        /*0124*/ 	.word	0xffffffff


	//   ....[11]....
        /*0128*/ 	.word	0xffffffff


	//   ....[12]....
        /*012c*/ 	.word	0xffffffff


	//----- nvinfo : EIATTR_COOP_GROUP_INSTR_OFFSETS
	.align		4
.L_41:
        /*0130*/ 	.byte	0x04, 0x28
        /*0132*/ 	.short	(.L_43 - .L_42)


	//   ....[0]....
.L_42:
        /*0134*/ 	.word	0x00000080


	//   ....[1]....
        /*0138*/ 	.word	0x00000520


	//   ....[2]....
        /*013c*/ 	.word	0x00000670


	//   ....[3]....
        /*0140*/ 	.word	0x000007f0


	//   ....[4]....
        /*0144*/ 	.word	0x000008f0


	//   ....[5]....
        /*0148*/ 	.word	0x00000a60


	//   ....[6]....
        /*014c*/ 	.word	0x00000ba0


	//   ....[7]....
        /*0150*/ 	.word	0x00001a70


	//   ....[8]....
        /*0154*/ 	.word	0x000028f0


	//   ....[9]....
        /*0158*/ 	.word	0x00002b00


	//   ....[10]....
        /*015c*/ 	.word	0x00002b30


	//   ....[11]....
        /*0160*/ 	.word	0x000032c0


	//   ....[12]....
        /*0164*/ 	.word	0x000034f0


	//----- nvinfo : EIATTR_VRC_CTA_INIT_COUNT
	.align		4
.L_43:
        /*0168*/ 	.byte	0x02, 0x4a
        /*016a*/ 	.byte	0x80
	.zero		1


	//----- nvinfo : EIATTR_SYSCALL_OFFSETS
	.align		4
        /*016c*/ 	.byte	0x04, 0x46
        /*016e*/ 	.short	(.L_45 - .L_44)


	//   ....[0]....
.L_44:
        /*0170*/ 	.word	0x00006920


	//   ....[1]....
        /*0174*/ 	.word	0x00006a10


	//   ....[2]....
        /*0178*/ 	.word	0x00007620


	//   ....[3]....
        /*017c*/ 	.word	0x00008530


	//   ....[4]....
        /*0180*/ 	.word	0x00009470


	//   ....[5]....
        /*0184*/ 	.word	0x0000a3c0


	//   ....[6]....
        /*0188*/ 	.word	0x0000b310


	//   ....[7]....
        /*018c*/ 	.word	0x0000c260


	//   ....[8]....
        /*0190*/ 	.word	0x0000d1b0


	//   ....[9]....
        /*0194*/ 	.word	0x0000e0a0


	//----- nvinfo : EIATTR_MBARRIER_INSTR_OFFSETS
	.align		4
.L_45:
        /*0198*/ 	.byte	0x04, 0x39
        /*019a*/ 	.short	(.L_47 - .L_46)


	//   ....[0]....
.L_46:
        /*019c*/ 	.word	0x000005e0
        /*01a0*/ 	.word	0x000000ff
        /*01a4*/ 	.word	0x00000000
        /*01a8*/ 	.short	0x0100
        /*01aa*/ 	.byte	0x04
	.zero		1


	//   ....[1]....
        /*01ac*/ 	.word	0x000005f0
        /*01b0*/ 	.word	0x000000ff
        /*01b4*/ 	.word	0x00000020
        /*01b8*/ 	.short	0x0100
        /*01ba*/ 	.byte	0x04
	.zero		1


	//   ....[2]....
        /*01bc*/ 	.word	0x00000600
        /*01c0*/ 	.word	0x000000ff
        /*01c4*/ 	.word	0x00000008
        /*01c8*/ 	.short	0x0100
        /*01ca*/ 	.byte	0x04
	.zero		1


	//   ....[3]....
        /*01cc*/ 	.word	0x00000610
        /*01d0*/ 	.word	0x000000ff
        /*01d4*/ 	.word	0x00000028
        /*01d8*/ 	.short	0x0100
        /*01da*/ 	.byte	0x04
	.zero		1


	//   ....[4]....
        /*01dc*/ 	.word	0x00000620
        /*01e0*/ 	.word	0x000000ff
        /*01e4*/ 	.word	0x00000010
        /*01e8*/ 	.short	0x0100
        /*01ea*/ 	.byte	0x04
	.zero		1


	//   ....[5]....
        /*01ec*/ 	.word	0x00000630
        /*01f0*/ 	.word	0x000000ff
        /*01f4*/ 	.word	0x00000030
        /*01f8*/ 	.short	0x0100
        /*01fa*/ 	.byte	0x04
	.zero		1


	//   ....[6]....
        /*01fc*/ 	.word	0x00000640
        /*0200*/ 	.word	0x000000ff
        /*0204*/ 	.word	0x00000018
        /*0208*/ 	.short	0x0100
        /*020a*/ 	.byte	0x04
	.zero		1


	//   ....[7]....
        /*020c*/ 	.word	0x00000650
        /*0210*/ 	.word	0x000000ff
        /*0214*/ 	.word	0x00000038
        /*0218*/ 	.short	0x0100
        /*021a*/ 	.byte	0x04
	.zero		1


	//   ....[8]....
        /*021c*/ 	.word	0x00000780
        /*0220*/ 	.word	0x000000ff
        /*0224*/ 	.word	0x00000040
        /*0228*/ 	.short	0x0100
        /*022a*/ 	.byte	0x04
	.zero		1


	//   ....[9]....
        /*022c*/ 	.word	0x00000790
        /*0230*/ 	.word	0x000000ff
        /*0234*/ 	.word	0x00000058
        /*0238*/ 	.short	0x0100
        /*023a*/ 	.byte	0x04
	.zero		1


	//   ....[10]....
        /*023c*/ 	.word	0x000007a0
        /*0240*/ 	.word	0x000000ff
        /*0244*/ 	.word	0x00000048
        /*0248*/ 	.short	0x0100
        /*024a*/ 	.byte	0x04
	.zero		1


	//   ....[11]....
        /*024c*/ 	.word	0x000007b0
        /*0250*/ 	.word	0x000000ff
        /*0254*/ 	.word	0x00000060
        /*0258*/ 	.short	0x0100
        /*025a*/ 	.byte	0x04
	.zero		1


	//   ....[12]....
        /*025c*/ 	.word	0x000007c0
        /*0260*/ 	.word	0x000000ff
        /*0264*/ 	.word	0x00000050
        /*0268*/ 	.short	0x0100
        /*026a*/ 	.byte	0x04
	.zero		1


	//   ....[13]....
        /*026c*/ 	.word	0x000007d0
        /*0270*/ 	.word	0x000000ff
        /*0274*/ 	.word	0x00000068
        /*0278*/ 	.short	0x0100
        /*027a*/ 	.byte	0x04
	.zero		1


	//   ....[14]....
        /*027c*/ 	.word	0x000008c0
        /*0280*/ 	.word	0x000000ff
        /*0284*/ 	.word	0x00000070
        /*0288*/ 	.short	0x0100
        /*028a*/ 	.byte	0x06
	.zero		1


	//   ....[15]....
        /*028c*/ 	.word	0x000008d0
        /*0290*/ 	.word	0x000000ff
        /*0294*/ 	.word	0x00000078
        /*0298*/ 	.short	0x0100
        /*029a*/ 	.byte	0x06
	.zero		1


	//   ....[16]....
        /*029c*/ 	.word	0x00000a10
        /*02a0*/ 	.word	0x000000ff
        /*02a4*/ 	.word	0x00000080
        /*02a8*/ 	.short	0x0100
        /*02aa*/ 	.byte	0x06
	.zero		1


	//   ....[17]....
        /*02ac*/ 	.word	0x00000a20
        /*02b0*/ 	.word	0x000000ff
        /*02b4*/ 	.word	0x00000090
        /*02b8*/ 	.short	0x0100
        /*02ba*/ 	.byte	0x06
	.zero		1


	//   ....[18]....
        /*02bc*/ 	.word	0x00000a30
        /*02c0*/ 	.word	0x000000ff
        /*02c4*/ 	.word	0x00000088
        /*02c8*/ 	.short	0x0100
        /*02ca*/ 	.byte	0x06
	.zero		1


	//   ....[19]....
        /*02cc*/ 	.word	0x00000a40
        /*02d0*/ 	.word	0x000000ff
        /*02d4*/ 	.word	0x00000098
        /*02d8*/ 	.short	0x0100
        /*02da*/ 	.byte	0x06
	.zero		1


	//   ....[20]....
        /*02dc*/ 	.word	0x00000b70
        /*02e0*/ 	.word	0x000000ff
        /*02e4*/ 	.word	0x000000a0
        /*02e8*/ 	.short	0x0100
        /*02ea*/ 	.byte	0x04
	.zero		1


	//   ....[21]....
        /*02ec*/ 	.word	0x00000b80
        /*02f0*/ 	.word	0x000000ff
        /*02f4*/ 	.word	0x000000a8
        /*02f8*/ 	.short	0x0100
        /*02fa*/ 	.byte	0x04
	.zero		1


	//   ....[22]....
        /*02fc*/ 	.word	0x00000ca0
        /*0300*/ 	.word	0x000000ff
        /*0304*/ 	.word	0x000000b0
        /*0308*/ 	.short	0x0100
        /*030a*/ 	.byte	0x04
	.zero		1


	//   ....[23]....
        /*030c*/ 	.word	0x00000cb0
        /*0310*/ 	.word	0x000000ff
        /*0314*/ 	.word	0x000000c0
        /*0318*/ 	.short	0x0100
        /*031a*/ 	.byte	0x04
	.zero		1


	//   ....[24]....
        /*031c*/ 	.word	0x00000cc0
        /*0320*/ 	.word	0x000000ff
        /*0324*/ 	.word	0x000000b8
        /*0328*/ 	.short	0x0100
        /*032a*/ 	.byte	0x04
	.zero		1


	//   ....[25]....
        /*032c*/ 	.word	0x00000cd0
        /*0330*/ 	.word	0x000000ff
        /*0334*/ 	.word	0x000000c8
        /*0338*/ 	.short	0x0100
        /*033a*/ 	.byte	0x04
	.zero		1


	//   ....[26]....
        /*033c*/ 	.word	0x00000f30
        /*0340*/ 	.word	0x000000ff
        /*0344*/ 	.word	0x000000d0
        /*0348*/ 	.short	0x0100
        /*034a*/ 	.byte	0x06
	.zero		1


	//   ....[27]....
        /*034c*/ 	.word	0x00001670
        /*0350*/ 	.word	0x00000003
        /*0354*/ 	.word	0x000000c0
        /*0358*/ 	.short	0x010a
        /*035a*/ 	.byte	0xff
	.zero		1


	//   ....[28]....
        /*035c*/ 	.word	0x000016a0
        /*0360*/ 	.word	0x00000003
        /*0364*/ 	.word	0x000000b0
        /*0368*/ 	.short	0x0101
        /*036a*/ 	.byte	0xff
	.zero		1


	//   ....[29]....
        /*036c*/ 	.word	0x00001710
        /*0370*/ 	.word	0x000000ff
        /*0374*/ 	.word	0x00000020
        /*0378*/ 	.short	0x010a
        /*037a*/ 	.byte	0x04
	.zero		1


	//   ....[30]....
        /*037c*/ 	.word	0x00001840
        /*0380*/ 	.word	0x000000ff
        /*0384*/ 	.word	0x00000020
        /*0388*/ 	.short	0x010a
        /*038a*/ 	.byte	0x21
	.zero		1


	//   ....[31]....
        /*038c*/ 	.word	0x00001950
        /*0390*/ 	.word	0x000000ff
        /*0394*/ 	.word	0x00000020
        /*0398*/ 	.short	0x010a
        /*039a*/ 	.byte	0x05
	.zero		1


	//   ....[32]....
        /*039c*/ 	.word	0x00001a50
        /*03a0*/ 	.word	0x000000ff
        /*03a4*/ 	.word	0x00000078
        /*03a8*/ 	.short	0x0101
        /*03aa*/ 	.byte	0x06
	.zero		1


	//   ....[33]....
        /*03ac*/ 	.word	0x00001a80
        /*03b0*/ 	.word	0x00000003
        /*03b4*/ 	.word	0x00000080
        /*03b8*/ 	.short	0x010a
        /*03ba*/ 	.byte	0xff
	.zero		1


	//   ....[34]....
        /*03bc*/ 	.word	0x00001bd0
        /*03c0*/ 	.word	0x00000000
        /*03c4*/ 	.word	0x00000000
        /*03c8*/ 	.short	0x0101
        /*03ca*/ 	.byte	0xff
	.zero		1


	//   ....[35]....
        /*03cc*/ 	.word	0x00002160
        /*03d0*/ 	.word	0x000000ff
        /*03d4*/ 	.word	0x00000000
        /*03d8*/ 	.short	0x010a
        /*03da*/ 	.byte	0x04
	.zero		1


	//   ....[36]....
        /*03dc*/ 	.word	0x000021f0
        /*03e0*/ 	.word	0x000000ff
        /*03e4*/ 	.word	0x00000000
        /*03e8*/ 	.short	0x010a
        /*03ea*/ 	.byte	0x05
	.zero		1


	//   ....[37]....
        /*03ec*/ 	.word	0x00002280
        /*03f0*/ 	.word	0x000000ff
        /*03f4*/ 	.word	0x00000000
        /*03f8*/ 	.short	0x010a
        /*03fa*/ 	.byte	0x05
	.zero		1


	//   ....[38]....
        /*03fc*/ 	.word	0x00002320
        /*0400*/ 	.word	0x00000000
        /*0404*/ 	.word	0x00000000
        /*0408*/ 	.short	0x010a
        /*040a*/ 	.byte	0xff
	.zero		1


	//   ....[39]....
        /*040c*/ 	.word	0x00002440
        /*0410*/ 	.word	0x00000002
        /*0414*/ 	.word	0x000000b0
        /*0418*/ 	.short	0x010a
        /*041a*/ 	.byte	0xff
	.zero		1


	//   ....[40]....
        /*041c*/ 	.word	0x000024a0
        /*0420*/ 	.word	0x00000004
        /*0424*/ 	.word	0x00000000
        /*0428*/ 	.short	0x0101
        /*042a*/ 	.byte	0xff
	.zero		1


	//   ....[41]....
        /*042c*/ 	.word	0x000024c0
        /*0430*/ 	.word	0x000000ff
        /*0434*/ 	.word	0x00000090
        /*0438*/ 	.short	0x010a
        /*043a*/ 	.byte	0x04
	.zero		1


	//   ....[42]....
        /*043c*/ 	.word	0x000025e0
        /*0440*/ 	.word	0x00000002
        /*0444*/ 	.word	0x00000080
        /*0448*/ 	.short	0x010a
        /*044a*/ 	.byte	0xff
	.zero		1


	//   ....[43]....
        /*044c*/ 	.word	0x000026f0
        /*0450*/ 	.word	0x00000002
        /*0454*/ 	.word	0x00000000
        /*0458*/ 	.short	0x0101
        /*045a*/ 	.byte	0xff
	.zero		1


	//   ....[44]....
        /*045c*/ 	.word	0x00002780
        /*0460*/ 	.word	0x000000ff
        /*0464*/ 	.word	0x00000090
        /*0468*/ 	.short	0x0106
        /*046a*/ 	.byte	0x04
	.zero		1


	//   ....[45]....
        /*046c*/ 	.word	0x000027a0
        /*0470*/ 	.word	0x000000ff
        /*0474*/ 	.word	0x00000090
        /*0478*/ 	.short	0x010a
        /*047a*/ 	.byte	0x04
	.zero		1


	//   ....[46]....
        /*047c*/ 	.word	0x00002830
        /*0480*/ 	.word	0x000000ff
        /*0484*/ 	.word	0x00000090
        /*0488*/ 	.short	0x0106
        /*048a*/ 	.byte	0x07
	.zero		1


	//   ....[47]....
        /*048c*/ 	.word	0x00002870
        /*0490*/ 	.word	0x00000000
        /*0494*/ 	.word	0x00000090
        /*0498*/ 	.short	0x010a
        /*049a*/ 	.byte	0xff
	.zero		1


	//   ....[48]....
        /*049c*/ 	.word	0x00002d50
        /*04a0*/ 	.word	0x00000000
        /*04a4*/ 	.word	0x00000080
        /*04a8*/ 	.short	0x010a
        /*04aa*/ 	.byte	0xff
	.zero		1


	//   ....[49]....
        /*04ac*/ 	.word	0x00002e10
        /*04b0*/ 	.word	0x00000000
        /*04b4*/ 	.word	0x00000000
        /*04b8*/ 	.short	0x0101
        /*04ba*/ 	.byte	0xff
	.zero		1


	//   ....[50]....
        /*04bc*/ 	.word	0x00002ed0
        /*04c0*/ 	.word	0x000000ff
        /*04c4*/ 	.word	0x00000000
        /*04c8*/ 	.short	0x010a
        /*04ca*/ 	.byte	0x04
	.zero		1


	//   ....[51]....
        /*04cc*/ 	.word	0x00002f40
        /*04d0*/ 	.word	0x000000ff
        /*04d4*/ 	.word	0x00000000
        /*04d8*/ 	.short	0x010a
        /*04da*/ 	.byte	0x08
	.zero		1


	//   ....[52]....
        /*04dc*/ 	.word	0x00003030
        /*04e0*/ 	.word	0x000000ff
        /*04e4*/ 	.word	0x00000000
        /*04e8*/ 	.short	0x010a
        /*04ea*/ 	.byte	0x04
	.zero		1


	//   ....[53]....
        /*04ec*/ 	.word	0x00003070
        /*04f0*/ 	.word	0x000000ff
        /*04f4*/ 	.word	0x000000a8
        /*04f8*/ 	.short	0x010a
        /*04fa*/ 	.byte	0x0d
	.zero		1


	//   ....[54]....
        /*04fc*/ 	.word	0x000032a0
        /*0500*/ 	.word	0x000000ff
        /*0504*/ 	.word	0x000000d0
        /*0508*/ 	.short	0x010a
        /*050a*/ 	.byte	0x0d
	.zero		1


	//   ....[55]....
        /*050c*/ 	.word	0x000037c0
        /*0510*/ 	.word	0x00000008
        /*0514*/ 	.word	0x00000080
        /*0518*/ 	.short	0x010a
        /*051a*/ 	.byte	0xff
	.zero		1


	//   ....[56]....
        /*051c*/ 	.word	0x00003930
        /*0520*/ 	.word	0x00000000
        /*0524*/ 	.word	0x00000000
        /*0528*/ 	.short	0x0101
        /*052a*/ 	.byte	0xff
	.zero		1


	//   ....[57]....
        /*052c*/ 	.word	0x00003e00
        /*0530*/ 	.word	0x000000ff
        /*0534*/ 	.word	0x00000078
        /*0538*/ 	.short	0x010a
        /*053a*/ 	.byte	0x20
	.zero		1


	//   ....[58]....
        /*053c*/ 	.word	0x00003fe0
        /*0540*/ 	.word	0x000000ff
        /*0544*/ 	.word	0x00000058
        /*0548*/ 	.short	0x010a
        /*054a*/ 	.byte	0x10
	.zero		1


	//   ....[59]....
        /*054c*/ 	.word	0x00004340
        /*0550*/ 	.word	0x000000ff
        /*0554*/ 	.word	0x00000040
        /*0558*/ 	.short	0x010b
        /*055a*/ 	.byte	0x10
	.zero		1


	//   ....[60]....
        /*055c*/ 	.word	0x000043c0
        /*0560*/ 	.word	0x000000ff
        /*0564*/ 	.word	0x00000000
        /*0568*/ 	.short	0x0101
        /*056a*/ 	.byte	0x04
	.zero		1


	//   ....[61]....
        /*056c*/ 	.word	0x000043e0
        /*0570*/ 	.word	0x000000ff
        /*0574*/ 	.word	0x00000058
        /*0578*/ 	.short	0x010a
        /*057a*/ 	.byte	0x11
	.zero		1


	//   ....[62]....
        /*057c*/ 	.word	0x000046f0
        /*0580*/ 	.word	0x000000ff
        /*0584*/ 	.word	0x00000040
        /*0588*/ 	.short	0x010b
        /*058a*/ 	.byte	0x11
	.zero		1


	//   ....[63]....
        /*058c*/ 	.word	0x00004770
        /*0590*/ 	.word	0x000000ff
        /*0594*/ 	.word	0x00000000
        /*0598*/ 	.short	0x0101
        /*059a*/ 	.byte	0x04
	.zero		1


	//   ....[64]....
        /*059c*/ 	.word	0x00004790
        /*05a0*/ 	.word	0x000000ff
        /*05a4*/ 	.word	0x00000058
        /*05a8*/ 	.short	0x010a
        /*05aa*/ 	.byte	0x10
	.zero		1


	//   ....[65]....
        /*05ac*/ 	.word	0x00004a90
        /*05b0*/ 	.word	0x000000ff
        /*05b4*/ 	.word	0x00000040
        /*05b8*/ 	.short	0x010b
        /*05ba*/ 	.byte	0x10
	.zero		1


	//   ....[66]....
        /*05bc*/ 	.word	0x00004b10
        /*05c0*/ 	.word	0x000000ff
        /*05c4*/ 	.word	0x00000000
        /*05c8*/ 	.short	0x0101
        /*05ca*/ 	.byte	0x04
	.zero		1


	//   ....[67]....
        /*05cc*/ 	.word	0x00004b30
        /*05d0*/ 	.word	0x000000ff
        /*05d4*/ 	.word	0x00000058
        /*05d8*/ 	.short	0x010a
        /*05da*/ 	.byte	0x15
	.zero		1


	//   ....[68]....
        /*05dc*/ 	.word	0x00004e10
        /*05e0*/ 	.word	0x000000ff
        /*05e4*/ 	.word	0x00000040
        /*05e8*/ 	.short	0x010b
        /*05ea*/ 	.byte	0x15
	.zero		1


	//   ....[69]....
        /*05ec*/ 	.word	0x00004e30
        /*05f0*/ 	.word	0x000000ff
        /*05f4*/ 	.word	0x00000000
        /*05f8*/ 	.short	0x0101
        /*05fa*/ 	.byte	0x04
	.zero		1


	//   ....[70]....
        /*05fc*/ 	.word	0x00004e50
        /*0600*/ 	.word	0x000000ff
        /*0604*/ 	.word	0x00000058
        /*0608*/ 	.short	0x010a
        /*060a*/ 	.byte	0x06
	.zero		1


	//   ....[71]....
        /*060c*/ 	.word	0x00005150
        /*0610*/ 	.word	0x000000ff
        /*0614*/ 	.word	0x00000040
        /*0618*/ 	.short	0x010b
        /*061a*/ 	.byte	0x06
	.zero		1


	//   ....[72]....
        /*061c*/ 	.word	0x00005160
        /*0620*/ 	.word	0x000000ff
        /*0624*/ 	.word	0x00000000
        /*0628*/ 	.short	0x0101
        /*062a*/ 	.byte	0x04
	.zero		1


	//   ....[73]....
        /*062c*/ 	.word	0x00005170
        /*0630*/ 	.word	0x000000ff
        /*0634*/ 	.word	0x00000058
        /*0638*/ 	.short	0x010a
        /*063a*/ 	.byte	0x10
	.zero		1


	//   ....[74]....
        /*063c*/ 	.word	0x00005470
        /*0640*/ 	.word	0x000000ff
        /*0644*/ 	.word	0x00000040
        /*0648*/ 	.short	0x010b
        /*064a*/ 	.byte	0x10
	.zero		1


	//   ....[75]....
        /*064c*/ 	.word	0x000054f0
        /*0650*/ 	.word	0x000000ff
        /*0654*/ 	.word	0x00000000
        /*0658*/ 	.short	0x0101
        /*065a*/ 	.byte	0x04
	.zero		1


	//   ....[76]....
        /*065c*/ 	.word	0x00005510
        /*0660*/ 	.word	0x000000ff
        /*0664*/ 	.word	0x00000058
        /*0668*/ 	.short	0x010a
        /*066a*/ 	.byte	0x11
	.zero		1


	//   ....[77]....
        /*066c*/ 	.word	0x00005810
        /*0670*/ 	.word	0x000000ff
        /*0674*/ 	.word	0x00000040
        /*0678*/ 	.short	0x010b
        /*067a*/ 	.byte	0x11
	.zero		1


	//   ....[78]....
        /*067c*/ 	.word	0x00005890
        /*0680*/ 	.word	0x000000ff
        /*0684*/ 	.word	0x00000000
        /*0688*/ 	.short	0x0101
        /*068a*/ 	.byte	0x04
	.zero		1


	//   ....[79]....
        /*068c*/ 	.word	0x000058b0
        /*0690*/ 	.word	0x000000ff
        /*0694*/ 	.word	0x00000058
        /*0698*/ 	.short	0x010a
        /*069a*/ 	.byte	0x10
	.zero		1


	//   ....[80]....
        /*069c*/ 	.word	0x00005c10
        /*06a0*/ 	.word	0x000000ff
        /*06a4*/ 	.word	0x00000040
        /*06a8*/ 	.short	0x010b
        /*06aa*/ 	.byte	0x10
	.zero		1


	//   ....[81]....
        /*06ac*/ 	.word	0x00005c90
        /*06b0*/ 	.word	0x000000ff
        /*06b4*/ 	.word	0x00000000
        /*06b8*/ 	.short	0x0101
        /*06ba*/ 	.byte	0x04
	.zero		1


	//   ....[82]....
        /*06bc*/ 	.word	0x00005ce0
        /*06c0*/ 	.word	0x000000ff
        /*06c4*/ 	.word	0x00000000
        /*06c8*/ 	.short	0x010a
        /*06ca*/ 	.byte	0x04
	.zero		1


	//   ....[83]....
        /*06cc*/ 	.word	0x00005d70
        /*06d0*/ 	.word	0x000000ff
        /*06d4*/ 	.word	0x00000000
        /*06d8*/ 	.short	0x010a
        /*06da*/ 	.byte	0x05
	.zero		1


	//   ....[84]....
        /*06dc*/ 	.word	0x00005e10
        /*06e0*/ 	.word	0x00000000
        /*06e4*/ 	.word	0x00000000
        /*06e8*/ 	.short	0x010a
        /*06ea*/ 	.byte	0xff
	.zero		1


	//   ....[85]....
        /*06ec*/ 	.word	0x00006180
        /*06f0*/ 	.word	0x00000000
        /*06f4*/ 	.word	0x00000080
        /*06f8*/ 	.short	0x010a
        /*06fa*/ 	.byte	0xff
	.zero		1


	//   ....[86]....
        /*06fc*/ 	.word	0x00006250
        /*0700*/ 	.word	0x00000000
        /*0704*/ 	.word	0x00000000
        /*0708*/ 	.short	0x0101
        /*070a*/ 	.byte	0xff
	.zero		1


	//   ....[87]....
        /*070c*/ 	.word	0x00006f40
        /*0710*/ 	.word	0x00000004
        /*0714*/ 	.word	0x00000040
        /*0718*/ 	.short	0x010a
        /*071a*/ 	.byte	0xff
	.zero		1


	//   ....[88]....
        /*071c*/ 	.word	0x00007040
        /*0720*/ 	.word	0x000000ff
        /*0724*/ 	.word	0x000000a0
        /*0728*/ 	.short	0x010a
        /*072a*/ 	.byte	0x2f
	.zero		1


	//   ....[89]....
        /*072c*/ 	.word	0x00007100
        /*0730*/ 	.word	0x00000004
        /*0734*/ 	.word	0x00000040
        /*0738*/ 	.short	0x010a
        /*073a*/ 	.byte	0xff
	.zero		1


	//   ....[90]....
        /*073c*/ 	.word	0x00007500
        /*0740*/ 	.word	0x000000ff
        /*0744*/ 	.word	0x000000a0
        /*0748*/ 	.short	0x010a
        /*074a*/ 	.byte	0x2f
	.zero		1


	//   ....[91]....
        /*074c*/ 	.word	0x000076b0
        /*0750*/ 	.word	0x000000ff
        /*0754*/ 	.word	0x00000000
        /*0758*/ 	.short	0x0101
        /*075a*/ 	.byte	0x04
	.zero		1


	//   ....[92]....
        /*075c*/ 	.word	0x00008030
        /*0760*/ 	.word	0x00000000
        /*0764*/ 	.word	0x00000000
        /*0768*/ 	.short	0x0101
        /*076a*/ 	.byte	0xff
	.zero		1


	//   ....[93]....
        /*076c*/ 	.word	0x00008040
        /*0770*/ 	.word	0x00000005
        /*0774*/ 	.word	0x00000040
        /*0778*/ 	.short	0x010a
        /*077a*/ 	.byte	0xff
	.zero		1


	//   ....[94]....
        /*077c*/ 	.word	0x00008120
        /*0780*/ 	.word	0x00000005
        /*0784*/ 	.word	0x00000040
        /*0788*/ 	.short	0x010a
        /*078a*/ 	.byte	0xff
	.zero		1


	//   ....[95]....
        /*078c*/ 	.word	0x00008f50
        /*0790*/ 	.word	0x00000027
        /*0794*/ 	.word	0x00000000
        /*0798*/ 	.short	0x0101
        /*079a*/ 	.byte	0xff
	.zero		1


	//   ....[96]....
        /*079c*/ 	.word	0x00008fc0
        /*07a0*/ 	.word	0x00000005
        /*07a4*/ 	.word	0x00000040
        /*07a8*/ 	.short	0x010a
        /*07aa*/ 	.byte	0xff
	.zero		1


	//   ....[97]....
        /*07ac*/ 	.word	0x00009060
        /*07b0*/ 	.word	0x00000005
        /*07b4*/ 	.word	0x00000040
        /*07b8*/ 	.short	0x010a
        /*07ba*/ 	.byte	0xff
	.zero		1


	//   ....[98]....
        /*07bc*/ 	.word	0x00009ea0
        /*07c0*/ 	.word	0x00000027
        /*07c4*/ 	.word	0x00000000
        /*07c8*/ 	.short	0x0101
        /*07ca*/ 	.byte	0xff
	.zero		1


	//   ....[99]....
        /*07cc*/ 	.word	0x00009f10
        /*07d0*/ 	.word	0x00000005
        /*07d4*/ 	.word	0x00000040
        /*07d8*/ 	.short	0x010a
        /*07da*/ 	.byte	0xff
	.zero		1


	//   ....[100]....
        /*07dc*/ 	.word	0x00009fb0
        /*07e0*/ 	.word	0x00000005
        /*07e4*/ 	.word	0x00000040
        /*07e8*/ 	.short	0x010a
        /*07ea*/ 	.byte	0xff
	.zero		1


	//   ....[101]....
        /*07ec*/ 	.word	0x0000adf0
        /*07f0*/ 	.word	0x00000027
        /*07f4*/ 	.word	0x00000000
        /*07f8*/ 	.short	0x0101
        /*07fa*/ 	.byte	0xff
	.zero		1


	//   ....[102]....
        /*07fc*/ 	.word	0x0000ae60
        /*0800*/ 	.word	0x00000005
        /*0804*/ 	.word	0x00000040
        /*0808*/ 	.short	0x010a
        /*080a*/ 	.byte	0xff
	.zero		1


	//   ....[103]....
        /*080c*/ 	.word	0x0000af00
        /*0810*/ 	.word	0x00000005
        /*0814*/ 	.word	0x00000040
        /*0818*/ 	.short	0x010a
        /*081a*/ 	.byte	0xff
	.zero		1


	//   ....[104]....
        /*081c*/ 	.word	0x0000bd40
        /*0820*/ 	.word	0x00000027
        /*0824*/ 	.word	0x00000000
        /*0828*/ 	.short	0x0101
        /*082a*/ 	.byte	0xff
	.zero		1


	//   ....[105]....
        /*082c*/ 	.word	0x0000bdb0
        /*0830*/ 	.word	0x00000005
        /*0834*/ 	.word	0x00000040
        /*0838*/ 	.short	0x010a
        /*083a*/ 	.byte	0xff
	.zero		1


	//   ....[106]....
        /*083c*/ 	.word	0x0000be50
        /*0840*/ 	.word	0x00000005
        /*0844*/ 	.word	0x00000040
        /*0848*/ 	.short	0x010a
        /*084a*/ 	.byte	0xff
	.zero		1


	//   ....[107]....
        /*084c*/ 	.word	0x0000cc90
        /*0850*/ 	.word	0x00000027
        /*0854*/ 	.word	0x00000000
        /*0858*/ 	.short	0x0101
        /*085a*/ 	.byte	0xff
	.zero		1


	//   ....[108]....
        /*085c*/ 	.word	0x0000cd00
        /*0860*/ 	.word	0x00000005
        /*0864*/ 	.word	0x00000040
        /*0868*/ 	.short	0x010a
        /*086a*/ 	.byte	0xff
	.zero		1


	//   ....[109]....
        /*086c*/ 	.word	0x0000cda0
        /*0870*/ 	.word	0x00000005
        /*0874*/ 	.word	0x00000040
        /*0878*/ 	.short	0x010a
        /*087a*/ 	.byte	0xff
	.zero		1


	//   ....[110]....
        /*087c*/ 	.word	0x0000dbc0
        /*0880*/ 	.word	0x00000027
        /*0884*/ 	.word	0x00000000
        /*0888*/ 	.short	0x0101
        /*088a*/ 	.byte	0xff
	.zero		1


	//   ....[111]....
        /*088c*/ 	.word	0x0000dc30
        /*0890*/ 	.word	0x00000003
        /*0894*/ 	.word	0x00000040
        /*0898*/ 	.short	0x010a
        /*089a*/ 	.byte	0xff
	.zero		1


	//   ....[112]....
        /*089c*/ 	.word	0x0000dce0
        /*08a0*/ 	.word	0x00000003
        /*08a4*/ 	.word	0x00000040
        /*08a8*/ 	.short	0x010a
        /*08aa*/ 	.byte	0xff
	.zero		1


	//   ....[113]....
        /*08ac*/ 	.word	0x0000eae0
        /*08b0*/ 	.word	0x00000000
        /*08b4*/ 	.word	0x00000000
        /*08b8*/ 	.short	0x0101
        /*08ba*/ 	.byte	0xff
	.zero		1


	//   ....[114]....
        /*08bc*/ 	.word	0x0000ebe0
        /*08c0*/ 	.word	0x000000ff
        /*08c4*/ 	.word	0x000000d0
        /*08c8*/ 	.short	0x0101
        /*08ca*/ 	.byte	0x2f
	.zero		1


	//   ....[115]....
        /*08cc*/ 	.word	0x0000ed70
        /*08d0*/ 	.word	0x000000ff
        /*08d4*/ 	.word	0x00000000
        /*08d8*/ 	.short	0x0101
        /*08da*/ 	.byte	0x04
	.zero		1


	//   ....[116]....
        /*08dc*/ 	.word	0x0000ed90
        /*08e0*/ 	.word	0x00000003
        /*08e4*/ 	.word	0x000000c0
        /*08e8*/ 	.short	0x010a
        /*08ea*/ 	.byte	0xff
	.zero		1


	//   ....[117]....
        /*08ec*/ 	.word	0x0000edf0
        /*08f0*/ 	.word	0x00000000
        /*08f4*/ 	.word	0x00000020
        /*08f8*/ 	.short	0x010a
        /*08fa*/ 	.byte	0xff
	.zero		1


	//   ....[118]....
        /*08fc*/ 	.word	0x0000ee40
        /*0900*/ 	.word	0x00000003
        /*0904*/ 	.word	0x00000080
        /*0908*/ 	.short	0x010a
        /*090a*/ 	.byte	0xff
	.zero		1


	//   ....[119]....
        /*090c*/ 	.word	0x0000eea0
        /*0910*/ 	.word	0x00000000
        /*0914*/ 	.word	0x00000000
        /*0918*/ 	.short	0x010a
        /*091a*/ 	.byte	0xff
	.zero		1


	//   ....[120]....
        /*091c*/ 	.word	0x0000ef00
        /*0920*/ 	.word	0x00000000
        /*0924*/ 	.word	0x00000000
        /*0928*/ 	.short	0x010a
        /*092a*/ 	.byte	0xff
	.zero		1


	//   ....[121]....
        /*092c*/ 	.word	0x0000ef60
        /*0930*/ 	.word	0x00000000
        /*0934*/ 	.word	0x00000000
        /*0938*/ 	.short	0x010a
        /*093a*/ 	.byte	0xff
	.zero		1


	//   ....[122]....
        /*093c*/ 	.word	0x0000efb0
        /*0940*/ 	.word	0x00000002
        /*0944*/ 	.word	0x000000b0
        /*0948*/ 	.short	0x010a
        /*094a*/ 	.byte	0xff
	.zero		1


	//   ....[123]....
        /*094c*/ 	.word	0x0000f010
        /*0950*/ 	.word	0x00000002
        /*0954*/ 	.word	0x00000090
        /*0958*/ 	.short	0x010a
        /*095a*/ 	.byte	0xff
	.zero		1


	//   ....[124]....
        /*095c*/ 	.word	0x0000f060
        /*0960*/ 	.word	0x00000002
        /*0964*/ 	.word	0x00000080
        /*0968*/ 	.short	0x010a
        /*096a*/ 	.byte	0xff
	.zero		1


	//   ....[125]....
        /*096c*/ 	.word	0x0000f0c0
        /*0970*/ 	.word	0x00000000
        /*0974*/ 	.word	0x00000090
        /*0978*/ 	.short	0x010a
        /*097a*/ 	.byte	0xff
	.zero		1


	//   ....[126]....
        /*097c*/ 	.word	0x0000f110
        /*0980*/ 	.word	0x00000000
        /*0984*/ 	.word	0x00000080
        /*0988*/ 	.short	0x010a
        /*098a*/ 	.byte	0xff
	.zero		1


	//   ....[127]....
        /*098c*/ 	.word	0x0000f170
        /*0990*/ 	.word	0x00000000
        /*0994*/ 	.word	0x00000000
        /*0998*/ 	.short	0x010a
        /*099a*/ 	.byte	0xff
	.zero		1


	//   ....[128]....
        /*099c*/ 	.word	0x0000f1d0
        /*09a0*/ 	.word	0x00000000
        /*09a4*/ 	.word	0x000000a8
        /*09a8*/ 	.short	0x010a
        /*09aa*/ 	.byte	0xff
	.zero		1


	//   ....[129]....
        /*09ac*/ 	.word	0x0000f230
        /*09b0*/ 	.word	0x00000000
        /*09b4*/ 	.word	0x000000d0
        /*09b8*/ 	.short	0x010a
        /*09ba*/ 	.byte	0xff
	.zero		1


	//   ....[130]....
        /*09bc*/ 	.word	0x0000f280
        /*09c0*/ 	.word	0x00000008
        /*09c4*/ 	.word	0x00000080
        /*09c8*/ 	.short	0x010a
        /*09ca*/ 	.byte	0xff
	.zero		1


	//   ....[131]....
        /*09cc*/ 	.word	0x0000f2e0
        /*09d0*/ 	.word	0x00000000
        /*09d4*/ 	.word	0x00000078
        /*09d8*/ 	.short	0x010a
        /*09da*/ 	.byte	0xff
	.zero		1


	//   ....[132]....
        /*09dc*/ 	.word	0x0000f340
        /*09e0*/ 	.word	0x00000000
        /*09e4*/ 	.word	0x00000058
        /*09e8*/ 	.short	0x010a
        /*09ea*/ 	.byte	0xff
	.zero		1


	//   ....[133]....
        /*09ec*/ 	.word	0x0000f3a0
        /*09f0*/ 	.word	0x00000000
        /*09f4*/ 	.word	0x00000058
        /*09f8*/ 	.short	0x010a
        /*09fa*/ 	.byte	0xff
	.zero		1


	//   ....[134]....
        /*09fc*/ 	.word	0x0000f400
        /*0a00*/ 	.word	0x00000000
        /*0a04*/ 	.word	0x00000058
        /*0a08*/ 	.short	0x010a
        /*0a0a*/ 	.byte	0xff
	.zero		1


	//   ....[135]....
        /*0a0c*/ 	.word	0x0000f460
        /*0a10*/ 	.word	0x00000000
        /*0a14*/ 	.word	0x00000058
        /*0a18*/ 	.short	0x010a
        /*0a1a*/ 	.byte	0xff
	.zero		1


	//   ....[136]....
        /*0a1c*/ 	.word	0x0000f4c0
        /*0a20*/ 	.word	0x00000000
        /*0a24*/ 	.word	0x00000058
        /*0a28*/ 	.short	0x010a
        /*0a2a*/ 	.byte	0xff
	.zero		1


	//   ....[137]....
        /*0a2c*/ 	.word	0x0000f520
        /*0a30*/ 	.word	0x00000000
        /*0a34*/ 	.word	0x00000058
        /*0a38*/ 	.short	0x010a
        /*0a3a*/ 	.byte	0xff
	.zero		1


	//   ....[138]....
        /*0a3c*/ 	.word	0x0000f580
        /*0a40*/ 	.word	0x00000000
        /*0a44*/ 	.word	0x00000058
        /*0a48*/ 	.short	0x010a
        /*0a4a*/ 	.byte	0xff
	.zero		1


	//   ....[139]....
        /*0a4c*/ 	.word	0x0000f5e0
        /*0a50*/ 	.word	0x00000000
        /*0a54*/ 	.word	0x00000058
        /*0a58*/ 	.short	0x010a
        /*0a5a*/ 	.byte	0xff
	.zero		1


	//   ....[140]....
        /*0a5c*/ 	.word	0x0000f640
        /*0a60*/ 	.word	0x00000000
        /*0a64*/ 	.word	0x00000000
        /*0a68*/ 	.short	0x010a
        /*0a6a*/ 	.byte	0xff
	.zero		1


	//   ....[141]....
        /*0a6c*/ 	.word	0x0000f6a0
        /*0a70*/ 	.word	0x00000000
        /*0a74*/ 	.word	0x00000000
        /*0a78*/ 	.short	0x010a
        /*0a7a*/ 	.byte	0xff
	.zero		1


	//   ....[142]....
        /*0a7c*/ 	.word	0x0000f6f0
        /*0a80*/ 	.word	0x00000000
        /*0a84*/ 	.word	0x00000080
        /*0a88*/ 	.short	0x010a
        /*0a8a*/ 	.byte	0xff
	.zero		1


	//   ....[143]....
        /*0a8c*/ 	.word	0x0000f740
        /*0a90*/ 	.word	0x00000004
        /*0a94*/ 	.word	0x00000040
        /*0a98*/ 	.short	0x010a
        /*0a9a*/ 	.byte	0xff
	.zero		1


	//   ....[144]....
        /*0a9c*/ 	.word	0x0000f7a0
        /*0aa0*/ 	.word	0x00000003
        /*0aa4*/ 	.word	0x000000a0
        /*0aa8*/ 	.short	0x010a
        /*0aaa*/ 	.byte	0xff
	.zero		1


	//   ....[145]....
        /*0aac*/ 	.word	0x0000f7f0
        /*0ab0*/ 	.word	0x00000005
        /*0ab4*/ 	.word	0x00000040
        /*0ab8*/ 	.short	0x010a
        /*0aba*/ 	.byte	0xff
	.zero		1


	//   ....[146]....
        /*0abc*/ 	.word	0x0000f840
        /*0ac0*/ 	.word	0x00000005
        /*0ac4*/ 	.word	0x00000040
        /*0ac8*/ 	.short	0x010a
        /*0aca*/ 	.byte	0xff
	.zero		1


	//   ....[147]....
        /*0acc*/ 	.word	0x0000f890
        /*0ad0*/ 	.word	0x00000005
        /*0ad4*/ 	.word	0x00000040
        /*0ad8*/ 	.short	0x010a
        /*0ada*/ 	.byte	0xff
	.zero		1


	//   ....[148]....
        /*0adc*/ 	.word	0x0000f8e0
        /*0ae0*/ 	.word	0x00000005
        /*0ae4*/ 	.word	0x00000040
        /*0ae8*/ 	.short	0x010a
        /*0aea*/ 	.byte	0xff
	.zero		1


	//   ....[149]....
        /*0aec*/ 	.word	0x0000f930
        /*0af0*/ 	.word	0x00000005
        /*0af4*/ 	.word	0x00000040
        /*0af8*/ 	.short	0x010a
        /*0afa*/ 	.byte	0xff
	.zero		1


	//   ....[150]....
        /*0afc*/ 	.word	0x0000f980
        /*0b00*/ 	.word	0x00000005
        /*0b04*/ 	.word	0x00000040
        /*0b08*/ 	.short	0x010a
        /*0b0a*/ 	.byte	0xff
	.zero		1


	//   ....[151]....
        /*0b0c*/ 	.word	0x0000f9d0
        /*0b10*/ 	.word	0x00000003
        /*0b14*/ 	.word	0x00000040
        /*0b18*/ 	.short	0x010a
        /*0b1a*/ 	.byte	0xff
	.zero		1


	//----- nvinfo : EIATTR_NUM_MBARRIERS
	.align		4
.L_47:
        /*0b1c*/ 	.byte	0x03, 0x38
        /*0b1e*/ 	.short	0x001b


	//----- nvinfo : EIATTR_EXIT_INSTR_OFFSETS
	.align		4
        /*0b20*/ 	.byte	0x04, 0x1c
        /*0b22*/ 	.short	(.L_49 - .L_48)


	//   ....[0]....
.L_48:
        /*0b24*/ 	.word	0x00002350


	//   ....[1]....
        /*0b28*/ 	.word	0x00002840


	//   ....[2]....
        /*0b2c*/ 	.word	0x000028a0


	//   ....[3]....
        /*0b30*/ 	.word	0x00003500


	//   ....[4]....
        /*0b34*/ 	.word	0x00005e40


	//   ....[5]....
        /*0b38*/ 	.word	0x00005e80


	//   ....[6]....
        /*0b3c*/ 	.word	0x0000ec60


	//   ....[7]....
        /*0b40*/ 	.word	0x0000ece0


	//   ....[8]....
        /*0b44*/ 	.word	0x0000ed10


	//   ....[9]....
        /*0b48*/ 	.word	0x0000ed80


	//----- nvinfo : EIATTR_MAX_THREADS
	.align		4
.L_49:
        /*0b4c*/ 	.byte	0x04, 0x05
        /*0b4e*/ 	.short	(.L_51 - .L_50)
.L_50:
        /*0b50*/ 	.word	0x00000100
        /*0b54*/ 	.word	0x00000001
        /*0b58*/ 	.word	0x00000001


	//----- nvinfo : EIATTR_CRS_STACK_SIZE
	.align		4
.L_51:
        /*0b5c*/ 	.byte	0x04, 0x1e
        /*0b5e*/ 	.short	(.L_53 - .L_52)
.L_52:
        /*0b60*/ 	.word	0x00000000


	//----- nvinfo : EIATTR_CBANK_PARAM_SIZE
	.align		4
.L_53:
        /*0b64*/ 	.byte	0x03, 0x19
        /*0b66*/ 	.short	0x0a00


	//----- nvinfo : EIATTR_PARAM_CBANK
	.align		4
        /*0b68*/ 	.byte	0x04, 0x0a
        /*0b6a*/ 	.short	(.L_55 - .L_54)
	.align		4
.L_54:
        /*0b6c*/ 	.word	index@(.nv.constant0._ZN7cutlass13device_kernelINS_4gemm6kernel13GemmUniversalIN4cute5tupleIJiiiiEEENS1_10collective13CollectiveMmaINS1_41MainloopSm100TmaUmmaWarpSpecializedSparseILi4ELi2ELi1ENS5_IJNS4_1CILi1EEESB_SB_EEEEENS5_IJNSA_ILi128EEENSA_ILi256EEESE_EEEaNS5_IJNS4_6LayoutINS5_IJiNS5_IJNSA_ILi2EEEiEEEiEEENS5_IJlNS5_IJSB_SI_EEElEEEEENSH_INS5_IJNS5_IJSE_iEEESO_iEEENS5_IJNS5_IJSE_NSA_ILi16384EEEEEENS5_IJSB_lEEElEEEEEEEEaNS5_IJlSB_lEEENS4_8TiledMMAINS4_8MMA_AtomIJNS4_22SM100_MMA_S8_SS_SPARSEIaaiLi128ELi256ELNS4_4UMMA5MajorE0ELS11_0ELNS10_8SaturateE0EEEEEENSH_ISC_NS5_IJNSA_ILi0EEES15_S15_EEEEENS5_IJNS4_10UnderscoreES18_S18_EEEEENS4_13SM90_TMA_LOADENS4_14ComposedLayoutINS4_7SwizzleILi2ELi4ELi3EEENS4_25smem_sparse_ptr_flag_bitsILi2ELi8EEENSH_INS5_IJNS5_IJSB_NSA_ILi8EEEEEENS5_IJSI_NSA_ILi64EEEEEEEEENS5_IJNS5_IJS15_SE_EEESL_EEEEEEEvNS4_8identityES1B_NS1C_INS1D_ILi3ELi4ELi3EEENS4_18smem_ptr_flag_bitsILi8EEENSH_INS5_IJS1H_SE_EEENS5_IJSE_SB_EEEEEEEvS1Q_EENS_8epilogue10collective18CollectiveEpilogueINS1Z_23Sm100TmaWarpSpecializedILi3ELi2ELi32ELb1ELb0EEEJSG_NS5_IJNSH_ISE_SB_EENSH_INSA_ILi32EEESB_EEEEEiNS5_IJSB_llEEEiS28_NS1Z_6fusion15FusionCallbacksIS23_NS29_17LinearCombinationIiiiiLNS_15FloatRoundStyleE2EEESG_S27_JEEENS4_5SM1004TMEM4LOAD26SM100_TMEM_LOAD_32dp32b32xES1B_NS1C_INS1D_ILi2ELi5ELi2EEENS1S_ILi32EEENSH_INS5_IJS25_NSA_ILi4EEEEEENS5_IJSB_S25_EEEEEEENS4_39AutoVectorizingCopyWithAssumedAlignmentILi128EEENS4_14SM90_TMA_STOREES2P_S2R_S2R_EEEvvEEEEvNT_6ParamsE)
        /*0b70*/ 	.short	0x0380
        /*0b72*/ 	.short	0x0a00


	//----- nvinfo : EIATTR_SW_WAR
	.align		4
.L_55:
        /*0b74*/ 	.byte	0x04, 0x36
        /*0b76*/ 	.short	(.L_57 - .L_56)
.L_56:
        /*0b78*/ 	.word	0x00000008
.L_57:


//--------------------- .nv.callgraph             --------------------------
	.section	.nv.callgraph,"",@"SHT_CUDA_CALLGRAPH"
	.align	4
	.sectionentsize	8
	.align		4
        /*0000*/ 	.word	0x00000000
	.align		4
        /*0004*/ 	.word	0xffffffff
	.align		4
        /*0008*/ 	.word	index@(_ZN7cutlass13device_kernelINS_4gemm6kernel13GemmUniversalIN4cute5tupleIJiiiiEEENS1_10collective13CollectiveMmaINS1_41MainloopSm100TmaUmmaWarpSpecializedSparseILi4ELi2ELi1ENS5_IJNS4_1CILi1EEESB_SB_EEEEENS5_IJNSA_ILi128EEENSA_ILi256EEESE_EEEaNS5_IJNS4_6LayoutINS5_IJiNS5_IJNSA_ILi2EEEiEEEiEEENS5_IJlNS5_IJSB_SI_EEElEEEEENSH_INS5_IJNS5_IJSE_iEEESO_iEEENS5_IJNS5_IJSE_NSA_ILi16384EEEEEENS5_IJSB_lEEElEEEEEEEEaNS5_IJlSB_lEEENS4_8TiledMMAINS4_8MMA_AtomIJNS4_22SM100_MMA_S8_SS_SPARSEIaaiLi128ELi256ELNS4_4UMMA5MajorE0ELS11_0ELNS10_8SaturateE0EEEEEENSH_ISC_NS5_IJNSA_ILi0EEES15_S15_EEEEENS5_IJNS4_10UnderscoreES18_S18_EEEEENS4_13SM90_TMA_LOADENS4_14ComposedLayoutINS4_7SwizzleILi2ELi4ELi3EEENS4_25smem_sparse_ptr_flag_bitsILi2ELi8EEENSH_INS5_IJNS5_IJSB_NSA_ILi8EEEEEENS5_IJSI_NSA_ILi64EEEEEEEEENS5_IJNS5_IJS15_SE_EEESL_EEEEEEEvNS4_8identityES1B_NS1C_INS1D_ILi3ELi4ELi3EEENS4_18smem_ptr_flag_bitsILi8EEENSH_INS5_IJS1H_SE_EEENS5_IJSE_SB_EEEEEEEvS1Q_EENS_8epilogue10collective18CollectiveEpilogueINS1Z_23Sm100TmaWarpSpecializedILi3ELi2ELi32ELb1ELb0EEEJSG_NS5_IJNSH_ISE_SB_EENSH_INSA_ILi32EEESB_EEEEEiNS5_IJSB_llEEEiS28_NS1Z_6fusion15FusionCallbacksIS23_NS29_17LinearCombinationIiiiiLNS_15FloatRoundStyleE2EEESG_S27_JEEENS4_5SM1004TMEM4LOAD26SM100_TMEM_LOAD_32dp32b32xES1B_NS1C_INS1D_ILi2ELi5ELi2EEENS1S_ILi32EEENSH_INS5_IJS25_NSA_ILi4EEEEEENS5_IJSB_S25_EEEEEEENS4_39AutoVectorizingCopyWithAssumedAlignmentILi128EEENS4_14SM90_TMA_STOREES2P_S2R_S2R_EEEvvEEEEvNT_6ParamsE)
	.align		4
        /*000c*/ 	.word	index@(__assertfail)
	.align		4
        /*0010*/ 	.word	0x00000000
	.align		4
        /*0014*/ 	.word	0xfffffffe
	.align		4
        /*0018*/ 	.word	0x00000000
	.align		4
        /*001c*/ 	.word	0xfffffffd
	.align		4
        /*0020*/ 	.word	0x00000000
	.align		4
        /*0024*/ 	.word	0xfffffffc


//--------------------- .nv.constant4             --------------------------
	.section	.nv.constant4,"a",@progbits
	.align	8
	.align		8
.nv.constant4:
        /*0000*/ 	.dword	__assertfail
	.align		8
        /*0008*/ 	.dword	__unnamed_1
	.align		8
        /*0010*/ 	.dword	__unnamed_2
	.align		8
        /*0018*/ 	.dword	_ZN39_INTERNAL_b4512e34_4_k_cu_e386bba3_30754cuda3std3__45__cpo5beginE
	.align		8
        /*0020*/ 	.dword	_ZN39_INTERNAL_b4512e34_4_k_cu_e386bba3_30754cuda3std3__45__cpo3endE
	.align		8
        /*0028*/ 	.dword	_ZN39_INTERNAL_b4512e34_4_k_cu_e386bba3_30754cuda3std3__45__cpo6cbeginE
	.align		8
        /*0030*/ 	.dword	_ZN39_INTERNAL_b4512e34_4_k_cu_e386bba3_30754cuda3std3__45__cpo4cendE
	.align		8
        /*0038*/ 	.dword	_ZN39_INTERNAL_b4512e34_4_k_cu_e386bba3_30754cuda3std3__441_GLOBAL__N__b4512e34_4_k_cu_e386bba3_30756ignoreE
	.align		8
        /*0040*/ 	.dword	_ZN39_INTERNAL_b4512e34_4_k_cu_e386bba3_30754cuda3std3__419piecewise_constructE
	.align		8
        /*0048*/ 	.dword	_ZN39_INTERNAL_b4512e34_4_k_cu_e386bba3_30754cuda3std3__48in_placeE
	.align		8
        /*0050*/ 	.dword	_ZN39_INTERNAL_b4512e34_4_k_cu_e386bba3_30754cuda3std6ranges3__45__cpo4swapE
	.align		8
        /*0058*/ 	.dword	_ZN39_INTERNAL_b4512e34_4_k_cu_e386bba3_30754cuda3std6ranges3__45__cpo9iter_moveE
	.align		8
        /*0060*/ 	.dword	_ZN39_INTERNAL_b4512e34_4_k_cu_e386bba3_30754cute7productE
	.align		8
        /*0068*/ 	.dword	_ZN39_INTERNAL_b4512e34_4_k_cu_e386bba3_30754cute1_E
	.align		8
        /*0070*/ 	.dword	$str$25
	.align		8
        /*0078*/ 	.dword	$str$26
	.align		8
        /*0080*/ 	.dword	$str$27
	.align		8
        /*0088*/ 	.dword	$str$28


//--------------------- .text._ZN7cutlass13device_kernelINS_4gemm6kernel13GemmUniversalIN4cute5tupleIJiiiiEEENS1_10collective13CollectiveMmaINS1_41MainloopSm100TmaUmmaWarpSpecializedSparseILi4ELi2ELi1ENS5_IJNS4_1CILi1EEESB_SB_EEEEENS5_IJNSA_ILi128EEENSA_ILi256EEESE_EEEaNS5_IJNS4_6LayoutINS5_IJiNS5_IJNSA_ILi2EEEiEEEiEEENS5_IJlNS5_IJSB_SI_EEElEEEEENSH_INS5_IJNS5_IJSE_iEEESO_iEEENS5_IJNS5_IJSE_NSA_ILi16384EEEEEENS5_IJSB_lEEElEEEEEEEEaNS5_IJlSB_lEEENS4_8TiledMMAINS4_8MMA_AtomIJNS4_22SM100_MMA_S8_SS_SPARSEIaaiLi128ELi256ELNS4_4UMMA5MajorE0ELS11_0ELNS10_8SaturateE0EEEEEENSH_ISC_NS5_IJNSA_ILi0EEES15_S15_EEEEENS5_IJNS4_10UnderscoreES18_S18_EEEEENS4_13SM90_TMA_LOADENS4_14ComposedLayoutINS4_7SwizzleILi2ELi4ELi3EEENS4_25smem_sparse_ptr_flag_bitsILi2ELi8EEENSH_INS5_IJNS5_IJSB_NSA_ILi8EEEEEENS5_IJSI_NSA_ILi64EEEEEEEEENS5_IJNS5_IJS15_SE_EEESL_EEEEEEEvNS4_8identityES1B_NS1C_INS1D_ILi3ELi4ELi3EEENS4_18smem_ptr_flag_bitsILi8EEENSH_INS5_IJS1H_SE_EEENS5_IJSE_SB_EEEEEEEvS1Q_EENS_8epilogue10collective18CollectiveEpilogueINS1Z_23Sm100TmaWarpSpecializedILi3ELi2ELi32ELb1ELb0EEEJSG_NS5_IJNSH_ISE_SB_EENSH_INSA_ILi32EEESB_EEEEEiNS5_IJSB_llEEEiS28_NS1Z_6fusion15FusionCallbacksIS23_NS29_17LinearCombinationIiiiiLNS_15FloatRoundStyleE2EEESG_S27_JEEENS4_5SM1004TMEM4LOAD26SM100_TMEM_LOAD_32dp32b32xES1B_NS1C_INS1D_ILi2ELi5ELi2EEENS1S_ILi32EEENSH_INS5_IJS25_NSA_ILi4EEEEEENS5_IJSB_S25_EEEEEEENS4_39AutoVectorizingCopyWithAssumedAlignmentILi128EEENS4_14SM90_TMA_STOREES2P_S2R_S2R_EEEvvEEEEvNT_6ParamsE --------------------------
	.section	.text._ZN7cutlass13device_kernelINS_4gemm6kernel13GemmUniversalIN4cute5tupleIJiiiiEEENS1_10collective13CollectiveMmaINS1_41MainloopSm100TmaUmmaWarpSpecializedSparseILi4ELi2ELi1ENS5_IJNS4_1CILi1EEESB_SB_EEEEENS5_IJNSA_ILi128EEENSA_ILi256EEESE_EEEaNS5_IJNS4_6LayoutINS5_IJiNS5_IJNSA_ILi2EEEiEEEiEEENS5_IJlNS5_IJSB_SI_EEElEEEEENSH_INS5_IJNS5_IJSE_iEEESO_iEEENS5_IJNS5_IJSE_NSA_ILi16384EEEEEENS5_IJSB_lEEElEEEEEEEEaNS5_IJlSB_lEEENS4_8TiledMMAINS4_8MMA_AtomIJNS4_22SM100_MMA_S8_SS_SPARSEIaaiLi128ELi256ELNS4_4UMMA5MajorE0ELS11_0ELNS10_8SaturateE0EEEEEENSH_ISC_NS5_IJNSA_ILi0EEES15_S15_EEEEENS5_IJNS4_10UnderscoreES18_S18_EEEEENS4_13SM90_TMA_LOADENS4_14ComposedLayoutINS4_7SwizzleILi2ELi4ELi3EEENS4_25smem_sparse_ptr_flag_bitsILi2ELi8EEENSH_INS5_IJNS5_IJSB_NSA_ILi8EEEEEENS5_IJSI_NSA_ILi64EEEEEEEEENS5_IJNS5_IJS15_SE_EEESL_EEEEEEEvNS4_8identityES1B_NS1C_INS1D_ILi3ELi4ELi3EEENS4_18smem_ptr_flag_bitsILi8EEENSH_INS5_IJS1H_SE_EEENS5_IJSE_SB_EEEEEEEvS1Q_EENS_8epilogue10collective18CollectiveEpilogueINS1Z_23Sm100TmaWarpSpecializedILi3ELi2ELi32ELb1ELb0EEEJSG_NS5_IJNSH_ISE_SB_EENSH_INSA_ILi32EEESB_EEEEEiNS5_IJSB_llEEEiS28_NS1Z_6fusion15FusionCallbacksIS23_NS29_17LinearCombinationIiiiiLNS_15FloatRoundStyleE2EEESG_S27_JEEENS4_5SM1004TMEM4LOAD26SM100_TMEM_LOAD_32dp32b32xES1B_NS1C_INS1D_ILi2ELi5ELi2EEENS1S_ILi32EEENSH_INS5_IJS25_NSA_ILi4EEEEEENS5_IJSB_S25_EEEEEEENS4_39AutoVectorizingCopyWithAssumedAlignmentILi128EEENS4_14SM90_TMA_STOREES2P_S2R_S2R_EEEvvEEEEvNT_6ParamsE,"ax",@progbits
	.align	128
.text._ZN7cutlass13device_kernelINS_4gemm6kernel13GemmUniversalIN4cute5tupleIJiiiiEEENS1_10collective13CollectiveMmaINS1_41MainloopSm100TmaUmmaWarpSpecializedSparseILi4ELi2ELi1ENS5_IJNS4_1CILi1EEESB_SB_EEEEENS5_IJNSA_ILi128EEENSA_ILi256EEESE_EEEaNS5_IJNS4_6LayoutINS5_IJiNS5_IJNSA_ILi2EEEiEEEiEEENS5_IJlNS5_IJSB_SI_EEElEEEEENSH_INS5_IJNS5_IJSE_iEEESO_iEEENS5_IJNS5_IJSE_NSA_ILi16384EEEEEENS5_IJSB_lEEElEEEEEEEEaNS5_IJlSB_lEEENS4_8TiledMMAINS4_8MMA_AtomIJNS4_22SM100_MMA_S8_SS_SPARSEIaaiLi128ELi256ELNS4_4UMMA5MajorE0ELS11_0ELNS10_8SaturateE0EEEEEENSH_ISC_NS5_IJNSA_ILi0EEES15_S15_EEEEENS5_IJNS4_10UnderscoreES18_S18_EEEEENS4_13SM90_TMA_LOADENS4_14ComposedLayoutINS4_7SwizzleILi2ELi4ELi3EEENS4_25smem_sparse_ptr_flag_bitsILi2ELi8EEENSH_INS5_IJNS5_IJSB_NSA_ILi8EEEEEENS5_IJSI_NSA_ILi64EEEEEEEEENS5_IJNS5_IJS15_SE_EEESL_EEEEEEEvNS4_8identityES1B_NS1C_INS1D_ILi3ELi4ELi3EEENS4_18smem_ptr_flag_bitsILi8EEENSH_INS5_IJS1H_SE_EEENS5_IJSE_SB_EEEEEEEvS1Q_EENS_8epilogue10collective18CollectiveEpilogueINS1Z_23Sm100TmaWarpSpecializedILi3ELi2ELi32ELb1ELb0EEEJSG_NS5_IJNSH_ISE_SB_EENSH_INSA_ILi32EEESB_EEEEEiNS5_IJSB_llEEEiS28_NS1Z_6fusion15FusionCallbacksIS23_NS29_17LinearCombinationIiiiiLNS_15FloatRoundStyleE2EEESG_S27_JEEENS4_5SM1004TMEM4LOAD26SM100_TMEM_LOAD_32dp32b32xES1B_NS1C_INS1D_ILi2ELi5ELi2EEENS1S_ILi32EEENSH_INS5_IJS25_NSA_ILi4EEEEEENS5_IJSB_S25_EEEEEEENS4_39AutoVectorizingCopyWithAssumedAlignmentILi128EEENS4_14SM90_TMA_STOREES2P_S2R_S2R_EEEvvEEEEvNT_6ParamsE:
        .type           _ZN7cutlass13device_kernelINS_4gemm6kernel13GemmUniversalIN4cute5tupleIJiiiiEEENS1_10collective13CollectiveMmaINS1_41MainloopSm100TmaUmmaWarpSpecializedSparseILi4ELi2ELi1ENS5_IJNS4_1CILi1EEESB_SB_EEEEENS5_IJNSA_ILi128EEENSA_ILi256EEESE_EEEaNS5_IJNS4_6LayoutINS5_IJiNS5_IJNSA_ILi2EEEiEEEiEEENS5_IJlNS5_IJSB_SI_EEElEEEEENSH_INS5_IJNS5_IJSE_iEEESO_iEEENS5_IJNS5_IJSE_NSA_ILi16384EEEEEENS5_IJSB_lEEElEEEEEEEEaNS5_IJlSB_lEEENS4_8TiledMMAINS4_8MMA_AtomIJNS4_22SM100_MMA_S8_SS_SPARSEIaaiLi128ELi256ELNS4_4UMMA5MajorE0ELS11_0ELNS10_8SaturateE0EEEEEENSH_ISC_NS5_IJNSA_ILi0EEES15_S15_EEEEENS5_IJNS4_10UnderscoreES18_S18_EEEEENS4_13SM90_TMA_LOADENS4_14ComposedLayoutINS4_7SwizzleILi2ELi4ELi3EEENS4_25smem_sparse_ptr_flag_bitsILi2ELi8EEENSH_INS5_IJNS5_IJSB_NSA_ILi8EEEEEENS5_IJSI_NSA_ILi64EEEEEEEEENS5_IJNS5_IJS15_SE_EEESL_EEEEEEEvNS4_8identityES1B_NS1C_INS1D_ILi3ELi4ELi3EEENS4_18smem_ptr_flag_bitsILi8EEENSH_INS5_IJS1H_SE_EEENS5_IJSE_SB_EEEEEEEvS1Q_EENS_8epilogue10collective18CollectiveEpilogueINS1Z_23Sm100TmaWarpSpecializedILi3ELi2ELi32ELb1ELb0EEEJSG_NS5_IJNSH_ISE_SB_EENSH_INSA_ILi32EEESB_EEEEEiNS5_IJSB_llEEEiS28_NS1Z_6fusion15FusionCallbacksIS23_NS29_17LinearCombinationIiiiiLNS_15FloatRoundStyleE2EEESG_S27_JEEENS4_5SM1004TMEM4LOAD26SM100_TMEM_LOAD_32dp32b32xES1B_NS1C_INS1D_ILi2ELi5ELi2EEENS1S_ILi32EEENSH_INS5_IJS25_NSA_ILi4EEEEEENS5_IJSB_S25_EEEEEEENS4_39AutoVectorizingCopyWithAssumedAlignmentILi128EEENS4_14SM90_TMA_STOREES2P_S2R_S2R_EEEvvEEEEvNT_6ParamsE,@function
        .size           _ZN7cutlass13device_kernelINS_4gemm6kernel13GemmUniversalIN4cute5tupleIJiiiiEEENS1_10collective13CollectiveMmaINS1_41MainloopSm100TmaUmmaWarpSpecializedSparseILi4ELi2ELi1ENS5_IJNS4_1CILi1EEESB_SB_EEEEENS5_IJNSA_ILi128EEENSA_ILi256EEESE_EEEaNS5_IJNS4_6LayoutINS5_IJiNS5_IJNSA_ILi2EEEiEEEiEEENS5_IJlNS5_IJSB_SI_EEElEEEEENSH_INS5_IJNS5_IJSE_iEEESO_iEEENS5_IJNS5_IJSE_NSA_ILi16384EEEEEENS5_IJSB_lEEElEEEEEEEEaNS5_IJlSB_lEEENS4_8TiledMMAINS4_8MMA_AtomIJNS4_22SM100_MMA_S8_SS_SPARSEIaaiLi128ELi256ELNS4_4UMMA5MajorE0ELS11_0ELNS10_8SaturateE0EEEEEENSH_ISC_NS5_IJNSA_ILi0EEES15_S15_EEEEENS5_IJNS4_10UnderscoreES18_S18_EEEEENS4_13SM90_TMA_LOADENS4_14ComposedLayoutINS4_7SwizzleILi2ELi4ELi3EEENS4_25smem_sparse_ptr_flag_bitsILi2ELi8EEENSH_INS5_IJNS5_IJSB_NSA_ILi8EEEEEENS5_IJSI_NSA_ILi64EEEEEEEEENS5_IJNS5_IJS15_SE_EEESL_EEEEEEEvNS4_8identityES1B_NS1C_INS1D_ILi3ELi4ELi3EEENS4_18smem_ptr_flag_bitsILi8EEENSH_INS5_IJS1H_SE_EEENS5_IJSE_SB_EEEEEEEvS1Q_EENS_8epilogue10collective18CollectiveEpilogueINS1Z_23Sm100TmaWarpSpecializedILi3ELi2ELi32ELb1ELb0EEEJSG_NS5_IJNSH_ISE_SB_EENSH_INSA_ILi32EEESB_EEEEEiNS5_IJSB_llEEEiS28_NS1Z_6fusion15FusionCallbacksIS23_NS29_17LinearCombinationIiiiiLNS_15FloatRoundStyleE2EEESG_S27_JEEENS4_5SM1004TMEM4LOAD26SM100_TMEM_LOAD_32dp32b32xES1B_NS1C_INS1D_ILi2ELi5ELi2EEENS1S_ILi32EEENSH_INS5_IJS25_NSA_ILi4EEEEEENS5_IJSB_S25_EEEEEEENS4_39AutoVectorizingCopyWithAssumedAlignmentILi128EEENS4_14SM90_TMA_STOREES2P_S2R_S2R_EEEvvEEEEvNT_6ParamsE,(.L_x_214 - _ZN7cutlass13device_kernelINS_4gemm6kernel13GemmUniversalIN4cute5tupleIJiiiiEEENS1_10collective13CollectiveMmaINS1_41MainloopSm100TmaUmmaWarpSpecializedSparseILi4ELi2ELi1ENS5_IJNS4_1CILi1EEESB_SB_EEEEENS5_IJNSA_ILi128EEENSA_ILi256EEESE_EEEaNS5_IJNS4_6LayoutINS5_IJiNS5_IJNSA_ILi2EEEiEEEiEEENS5_IJlNS5_IJSB_SI_EEElEEEEENSH_INS5_IJNS5_IJSE_iEEESO_iEEENS5_IJNS5_IJSE_NSA_ILi16384EEEEEENS5_IJSB_lEEElEEEEEEEEaNS5_IJlSB_lEEENS4_8TiledMMAINS4_8MMA_AtomIJNS4_22SM100_MMA_S8_SS_SPARSEIaaiLi128ELi256ELNS4_4UMMA5MajorE0ELS11_0ELNS10_8SaturateE0EEEEEENSH_ISC_NS5_IJNSA_ILi0EEES15_S15_EEEEENS5_IJNS4_10UnderscoreES18_S18_EEEEENS4_13SM90_TMA_LOADENS4_14ComposedLayoutINS4_7SwizzleILi2ELi4ELi3EEENS4_25smem_sparse_ptr_flag_bitsILi2ELi8EEENSH_INS5_IJNS5_IJSB_NSA_ILi8EEEEEENS5_IJSI_NSA_ILi64EEEEEEEEENS5_IJNS5_IJS15_SE_EEESL_EEEEEEEvNS4_8identityES1B_NS1C_INS1D_ILi3ELi4ELi3EEENS4_18smem_ptr_flag_bitsILi8EEENSH_INS5_IJS1H_SE_EEENS5_IJSE_SB_EEEEEEEvS1Q_EENS_8epilogue10collective18CollectiveEpilogueINS1Z_23Sm100TmaWarpSpecializedILi3ELi2ELi32ELb1ELb0EEEJSG_NS5_IJNSH_ISE_SB_EENSH_INSA_ILi32EEESB_EEEEEiNS5_IJSB_llEEEiS28_NS1Z_6fusion15FusionCallbacksIS23_NS29_17LinearCombinationIiiiiLNS_15FloatRoundStyleE2EEESG_S27_JEEENS4_5SM1004TMEM4LOAD26SM100_TMEM_LOAD_32dp32b32xES1B_NS1C_INS1D_ILi2ELi5ELi2EEENS1S_ILi32EEENSH_INS5_IJS25_NSA_ILi4EEEEEENS5_IJSB_S25_EEEEEEENS4_39AutoVectorizingCopyWithAssumedAlignmentILi128EEENS4_14SM90_TMA_STOREES2P_S2R_S2R_EEEvvEEEEvNT_6ParamsE)
        .other          _ZN7cutlass13device_kernelINS_4gemm6kernel13GemmUniversalIN4cute5tupleIJiiiiEEENS1_10collective13CollectiveMmaINS1_41MainloopSm100TmaUmmaWarpSpecializedSparseILi4ELi2ELi1ENS5_IJNS4_1CILi1EEESB_SB_EEEEENS5_IJNSA_ILi128EEENSA_ILi256EEESE_EEEaNS5_IJNS4_6LayoutINS5_IJiNS5_IJNSA_ILi2EEEiEEEiEEENS5_IJlNS5_IJSB_SI_EEElEEEEENSH_INS5_IJNS5_IJSE_iEEESO_iEEENS5_IJNS5_IJSE_NSA_ILi16384EEEEEENS5_IJSB_lEEElEEEEEEEEaNS5_IJlSB_lEEENS4_8TiledMMAINS4_8MMA_AtomIJNS4_22SM100_MMA_S8_SS_SPARSEIaaiLi128ELi256ELNS4_4UMMA5MajorE0ELS11_0ELNS10_8SaturateE0EEEEEENSH_ISC_NS5_IJNSA_ILi0EEES15_S15_EEEEENS5_IJNS4_10UnderscoreES18_S18_EEEEENS4_13SM90_TMA_LOADENS4_14ComposedLayoutINS4_7SwizzleILi2ELi4ELi3EEENS4_25smem_sparse_ptr_flag_bitsILi2ELi8EEENSH_INS5_IJNS5_IJSB_NSA_ILi8EEEEEENS5_IJSI_NSA_ILi64EEEEEEEEENS5_IJNS5_IJS15_SE_EEESL_EEEEEEEvNS4_8identityES1B_NS1C_INS1D_ILi3ELi4ELi3EEENS4_18smem_ptr_flag_bitsILi8EEENSH_INS5_IJS1H_SE_EEENS5_IJSE_SB_EEEEEEEvS1Q_EENS_8epilogue10collective18CollectiveEpilogueINS1Z_23Sm100TmaWarpSpecializedILi3ELi2ELi32ELb1ELb0EEEJSG_NS5_IJNSH_ISE_SB_EENSH_INSA_ILi32EEESB_EEEEEiNS5_IJSB_llEEEiS28_NS1Z_6fusion15FusionCallbacksIS23_NS29_17LinearCombinationIiiiiLNS_15FloatRoundStyleE2EEESG_S27_JEEENS4_5SM1004TMEM4LOAD26SM100_TMEM_LOAD_32dp32b32xES1B_NS1C_INS1D_ILi2ELi5ELi2EEENS1S_ILi32EEENSH_INS5_IJS25_NSA_ILi4EEEEEENS5_IJSB_S25_EEEEEEENS4_39AutoVectorizingCopyWithAssumedAlignmentILi128EEENS4_14SM90_TMA_STOREES2P_S2R_S2R_EEEvvEEEEvNT_6ParamsE,@"STO_CUDA_ENTRY STV_DEFAULT"
_ZN7cutlass13device_kernelINS_4gemm6kernel13GemmUniversalIN4cute5tupleIJiiiiEEENS1_10collective13CollectiveMmaINS1_41MainloopSm100TmaUmmaWarpSpecializedSparseILi4ELi2ELi1ENS5_IJNS4_1CILi1EEESB_SB_EEEEENS5_IJNSA_ILi128EEENSA_ILi256EEESE_EEEaNS5_IJNS4_6LayoutINS5_IJiNS5_IJNSA_ILi2EEEiEEEiEEENS5_IJlNS5_IJSB_SI_EEElEEEEENSH_INS5_IJNS5_IJSE_iEEESO_iEEENS5_IJNS5_IJSE_NSA_ILi16384EEEEEENS5_IJSB_lEEElEEEEEEEEaNS5_IJlSB_lEEENS4_8TiledMMAINS4_8MMA_AtomIJNS4_22SM100_MMA_S8_SS_SPARSEIaaiLi128ELi256ELNS4_4UMMA5MajorE0ELS11_0ELNS10_8SaturateE0EEEEEENSH_ISC_NS5_IJNSA_ILi0EEES15_S15_EEEEENS5_IJNS4_10UnderscoreES18_S18_EEEEENS4_13SM90_TMA_LOADENS4_14ComposedLayoutINS4_7SwizzleILi2ELi4ELi3EEENS4_25smem_sparse_ptr_flag_bitsILi2ELi8EEENSH_INS5_IJNS5_IJSB_NSA_ILi8EEEEEENS5_IJSI_NSA_ILi64EEEEEEEEENS5_IJNS5_IJS15_SE_EEESL_EEEEEEEvNS4_8identityES1B_NS1C_INS1D_ILi3ELi4ELi3EEENS4_18smem_ptr_flag_bitsILi8EEENSH_INS5_IJS1H_SE_EEENS5_IJSE_SB_EEEEEEEvS1Q_EENS_8epilogue10collective18CollectiveEpilogueINS1Z_23Sm100TmaWarpSpecializedILi3ELi2ELi32ELb1ELb0EEEJSG_NS5_IJNSH_ISE_SB_EENSH_INSA_ILi32EEESB_EEEEEiNS5_IJSB_llEEEiS28_NS1Z_6fusion15FusionCallbacksIS23_NS29_17LinearCombinationIiiiiLNS_15FloatRoundStyleE2EEESG_S27_JEEENS4_5SM1004TMEM4LOAD26SM100_TMEM_LOAD_32dp32b32xES1B_NS1C_INS1D_ILi2ELi5ELi2EEENS1S_ILi32EEENSH_INS5_IJS25_NSA_ILi4EEEEEENS5_IJSB_S25_EEEEEEENS4_39AutoVectorizingCopyWithAssumedAlignmentILi128EEENS4_14SM90_TMA_STOREES2P_S2R_S2R_EEEvvEEEEvNT_6ParamsE:
[----:B------:R-:W1:Y:S01]  /*0000*/  LDC R1, c[0x0][0x37c] ;  /* 0x0000df00ff017b82 */ /* 0x000e620000000800 */
[----:B------:R-:W2:Y:S01]  /*0010*/  S2R R93, SR_TID.X ;  /* 0x00000000005d7919 */ /* 0x000ea20000002100 */
[----:B------:R-:W3:Y:S01]  /*0020*/  LDCU.64 UR10, c[0x0][0xa90] ;  /* 0x00015200ff0a77ac */ /* 0x000ee20008000a00 */
[----:B------:R-:W-:Y:S02]  /*0030*/  PRMT R79, RZ, 0x7610, R79 ;  /* 0x00007610ff4f7816 */ /* 0x000fe4000000004f */
[----:B------:R-:W-:Y:S01]  /*0040*/  ELECT P2, URZ, PT ;  /* 0x0000000000ff782f */ /* 0x000fe20003840000 */
[----:B---3--:R-:W-:-:S04]  /*0050*/  UISETP.NE.U32.AND UP0, UPT, UR10, URZ, UPT ;  /* 0x000000ff0a00728c */ /* 0x008fc8000bf05070 */
[----:B------:R-:W-:Y:S01]  /*0060*/  UISETP.NE.AND.EX UP0, UPT, UR11, URZ, UPT, UP0 ;  /* 0x000000ff0b00728c */ /* 0x000fe2000bf05300 */
[----:B--2---:R-:W-:-:S05]  /*0070*/  SHF.R.U32.HI R80, RZ, 0x5, R93 ;  /* 0x00000005ff507819 */ /* 0x004fca000001165d */
[----:B------:R-:W2:Y:S02]  /*0080*/  SHFL.IDX PT, R0, R80, RZ, 0x1f ;  /* 0x00001fff50007589 */ /* 0x000ea400000e0000 */
[----:B--2---:R-:W-:Y:S01]  /*0090*/  R2UR UR24, R0 ;  /* 0x00000000001872ca */ /* 0x004fe200000e0000 */
[----:B-1----:R-:W-:-:S14]  /*00a0*/  BRA.U UP0, `(.L_x_0) ;  /* 0x0000000100307547 */ /* 0x002fdc000b800000 */
[----:B------:R-:W1:Y:S02]  /*00b0*/  LDCU.64 UR4, c[0x0][0xa88] ;  /* 0x00015100ff0477ac */ /* 0x000e640008000a00 */
[----:B-1----:R-:W-:-:S04]  /*00c0*/  UISETP.NE.U32.AND UP0, UPT, UR4, URZ, UPT ;  /* 0x000000ff0400728c */ /* 0x002fc8000bf05070 */
[----:B------:R-:W-:-:S09]  /*00d0*/  UISETP.NE.AND.EX UP0, UPT, UR5, URZ, UPT, UP0 ;  /* 0x000000ff0500728c */ /* 0x000fd2000bf05300 */
[----:B------:R-:W-:Y:S05]  /*00e0*/  BRA.U !UP0, `(.L_x_1) ;  /* 0x0000000108147547 */ /* 0x000fea000b800000 */
[----:B------:R-:W1:Y:S01]  /*00f0*/  LDC.64 R40, c[0x0][0xa88] ;  /* 0x0002a200ff287b82 */ /* 0x000e620000000a00 */
[----:B------:R-:W1:Y:S02]  /*0100*/  LDCU.64 UR4, c[0x0][0x358] ;  /* 0x00006b00ff0477ac */ /* 0x000e640008000a00 */
[----:B-1----:R1:W5:Y:S01]  /*0110*/  LDG.E R40, desc[UR4][R40.64] ;  /* 0x0000000428287981 */ /* 0x002362000c1e1900 */
[----:B------:R-:W-:Y:S01]  /*0120*/  HFMA2 R79, -RZ, RZ, 0, 5.9604644775390625e-08 ;  /* 0x00000001ff4f7431 */ /* 0x000fe200000001ff */
[----:B------:R-:W-:Y:S05]  /*0130*/  BRA `(.L_x_0) ;  /* 0x00000000000c7947 */ /* 0x000fea0003800000 */
.L_x_1:
[----:B------:R-:W1:Y:S01]  /*0140*/  LDCU UR4, c[0x0][0xa80] ;  /* 0x00015000ff0477ac */ /* 0x000e620008000800 */
[----:B------:R-:W-:Y:S01]  /*0150*/  HFMA2 R79, -RZ, RZ, 0, 5.9604644775390625e-08 ;  /* 0x00000001ff4f7431 */ /* 0x000fe200000001ff */
[----:B-1----:R-:W-:-:S07]  /*0160*/  MOV R40, UR4 ;  /* 0x0000000400287c02 */ /* 0x002fce0008000f00 */
.L_x_0:
[----:B------:R-:W2:Y:S02]  /*0170*/  LDCU.64 UR4, c[0x0][0xab0] ;  /* 0x00015600ff0477ac */ /* 0x000ea40008000a00 */
[----:B--2---:R-:W-:-:S04]  /*0180*/  UISETP.NE.U32.AND UP0, UPT, UR4, URZ, UPT ;  /* 0x000000ff0400728c */ /* 0x004fc8000bf05070 */
[----:B------:R-:W-:-:S09]  /*0190*/  UISETP.NE.AND.EX UP0, UPT, UR5, URZ, UPT, UP0 ;  /* 0x000000ff0500728c */ /* 0x000fd2000bf05300 */
[----:B------:R-:W-:Y:S05]  /*01a0*/  BRA.U UP0, `(.L_x_2) ;  /* 0x0000000100287547 */ /* 0x000fea000b800000 */
[----:B------:R-:W2:Y:S02]  /*01b0*/  LDCU.64 UR4, c[0x0][0xaa8] ;  /* 0x00015500ff0477ac */ /* 0x000ea40008000a00 */
[----:B--2---:R-:W-:-:S04]  /*01c0*/  UISETP.NE.U32.AND UP0, UPT, UR4, URZ, UPT ;  /* 0x000000ff0400728c */ /* 0x004fc8000bf05070 */
[----:B------:R-:W-:-:S09]  /*01d0*/  UISETP.NE.AND.EX UP0, UPT, UR5, URZ, UPT, UP0 ;  /* 0x000000ff0500728c */ /* 0x000fd2000bf05300 */
[----:B------:R-:W-:Y:S05]  /*01e0*/  BRA.U !UP0, `(.L_x_3) ;  /* 0x0000000108107547 */ /* 0x000fea000b800000 */
[----:B------:R-:W2:Y:S01]  /*01f0*/  LDC.64 R36, c[0x0][0xaa8] ;  /* 0x0002aa00ff247b82 */ /* 0x000ea20000000a00 */
[----:B------:R-:W2:Y:S02]  /*0200*/  LDCU.64 UR4, c[0x0][0x358] ;  /* 0x00006b00ff0477ac */ /* 0x000ea40008000a00 */
[----:B--2---:R2:W5:Y:S01]  /*0210*/  LDG.E R36, desc[UR4][R36.64] ;  /* 0x0000000424247981 */ /* 0x004562000c1e1900 */
[----:B------:R-:W-:Y:S05]  /*0220*/  BRA `(.L_x_2) ;  /* 0x0000000000087947 */ /* 0x000fea0003800000 */
.L_x_3:
[----:B------:R-:W2:Y:S02]  /*0230*/  LDCU UR4, c[0x0][0xaa0] ;  /* 0x00015400ff0477ac */ /* 0x000ea40008000800 */
[----:B--2---:R-:W-:Y:S02]  /*0240*/  MOV R36, UR4 ;  /* 0x0000000400247c02 */ /* 0x004fe40008000f00 */
.L_x_2:
[----:B------:R-:W-:Y:S01]  /*0250*/  IMAD.U32 R0, RZ, RZ, UR24 ;  /* 0x00000018ff007e24 */ /* 0x000fe2000f8e00ff */
[----:B------:R-:W-:Y:S04]  /*0260*/  BSSY.RECONVERGENT B0, `(.L_x_4) ;  /* 0x000000f000007945 */ /* 0x000fe80003800200 */
[C---:B------:R-:W-:Y:S02]  /*0270*/  ISETP.NE.OR P1, PT, R0.reuse, 0x1, !P2 ;  /* 0x000000010000780c */ /* 0x040fe40005725670 */
[----:B------:R-:W-:-:S11]  /*0280*/  ISETP.NE.OR P0, PT, R0, 0x3, !P2 ;  /* 0x000000030000780c */ /* 0x000fd60005705670 */
[----:B------:R-:W-:Y:S05]  /*0290*/  @P1 BRA `(.L_x_5) ;  /* 0x00000000002c1947 */ /* 0x000fea0003800000 */
[----:B------:R-:W3:Y:S02]  /*02a0*/  LDCU.64 UR4, c[0x0][0x348] ;  /* 0x00006900ff0477ac */ /* 0x000ee40008000a00 */
[----:B---3--:R-:W-:Y:S02]  /*02b0*/  UIADD3 UR8, UP2, UPT, UR4, 0x80, URZ ;  /* 0x0000008004087890 */ /* 0x008fe4000ff5e0ff */
[----:B------:R-:W-:Y:S02]  /*02c0*/  UIADD3 UR6, UP1, UPT, UR4, 0x280, URZ ;  /* 0x0000028004067890 */ /* 0x000fe4000ff3e0ff */
[----:B------:R-:W-:Y:S02]  /*02d0*/  UIADD3 UR4, UP0, UPT, UR4, 0x180, URZ ;  /* 0x0000018004047890 */ /* 0x000fe4000ff1e0ff */
[----:B------:R-:W-:Y:S02]  /*02e0*/  UIADD3.X UR9, UPT, UPT, URZ, UR5, URZ, UP2, !UPT ;  /* 0x00000005ff097290 */ /* 0x000fe400097fe4ff */
[----:B------:R-:W-:-:S02]  /*02f0*/  UIADD3.X UR7, UPT, UPT, URZ, UR5, URZ, UP1, !UPT ;  /* 0x00000005ff077290 */ /* 0x000fc40008ffe4ff */
[----:B------:R-:W-:-:S05]  /*0300*/  UIADD3.X UR5, UPT, UPT, URZ, UR5, URZ, UP0, !UPT ;  /* 0x00000005ff057290 */ /* 0x000fca00087fe4ff */
[----:B------:R3:W-:Y:S02]  /*0310*/  UTMACCTL.PF [UR8] ;  /* 0x00000000080079b9 */ /* 0x0007e40008040000 */
[----:B------:R3:W-:Y:S02]  /*0320*/  UTMACCTL.PF [UR6] ;  /* 0x00000000060079b9 */ /* 0x0007e40008040000 */
[----:B------:R3:W-:Y:S02]  /*0330*/  UTMACCTL.PF [UR4] ;  /* 0x00000000040079b9 */ /* 0x0007e40008040000 */
[----:B---3--:R-:W-:Y:S01]  /*0340*/  NOP ;  /* 0x0000000000007918 */ /* 0x008fe20000000000 */
.L_x_5:
[----:B------:R-:W-:Y:S05]  /*0350*/  BSYNC.RECONVERGENT B0 ;  /* 0x0000000000007941 */ /* 0x000fea0003800200 */
.L_x_4:
[----:B------:R-:W-:Y:S04]  /*0360*/  BSSY.RECONVERGENT B0, `(.L_x_6) ;  /* 0x000000a000007945 */ /* 0x000fe80003800200 */
[----:B------:R-:W-:Y:S05]  /*0370*/  @P0 BRA `(.L_x_7) ;  /* 0x0000000000200947 */ /* 0x000fea0003800000 */
[----:B------:R-:W3:Y:S02]  /*0380*/  LDCU.64 UR4, c[0x0][0x348] ;  /* 0x00006900ff0477ac */ /* 0x000ee40008000a00 */
[----:B---3--:R-:W-:Y:S02]  /*0390*/  UIADD3 UR6, UP1, UPT, UR4, 0x780, URZ ;  /* 0x0000078004067890 */ /* 0x008fe4000ff3e0ff */
[----:B------:R-:W-:Y:S02]  /*03a0*/  UIADD3 UR4, UP0, UPT, UR4, 0x880, URZ ;  /* 0x0000088004047890 */ /* 0x000fe4000ff1e0ff */
[----:B------:R-:W-:Y:S02]  /*03b0*/  UIADD3.X UR7, UPT, UPT, URZ, UR5, URZ, UP1, !UPT ;  /* 0x00000005ff077290 */ /* 0x000fe40008ffe4ff */
[----:B------:R-:W-:-:S07]  /*03c0*/  UIADD3.X UR5, UPT, UPT, URZ, UR5, URZ, UP0, !UPT ;  /* 0x00000005ff057290 */ /* 0x000fce00087fe4ff */
[----:B------:R3:W-:Y:S02]  /*03d0*/  UTMACCTL.PF [UR6] ;  /* 0x00000000060079b9 */ /* 0x0007e40008040000 */
[----:B------:R3:W-:Y:S02]  /*03e0*/  UTMACCTL.PF [UR4] ;  /* 0x00000000040079b9 */ /* 0x0007e40008040000 */
[----:B---3--:R-:W-:Y:S01]  /*03f0*/  NOP ;  /* 0x0000000000007918 */ /* 0x008fe20000000000 */
.L_x_7:
[----:B------:R-:W-:Y:S05]  /*0400*/  BSYNC.RECONVERGENT B0 ;  /* 0x0000000000007941 */ /* 0x000fea0003800200 */
.L_x_6:
[----:B------:R-:W3:Y:S01]  /*0410*/  LDCU.64 UR4, c[0x0][0xa88] ;  /* 0x00015100ff0477ac */ /* 0x000ee20008000a00 */
[----:B------:R-:W-:Y:S02]  /*0420*/  UISETP.EQ.U32.AND UP1, UPT, UR10, URZ, UPT ;  /* 0x000000ff0a00728c */ /* 0x000fe4000bf22070 */
[----:B------:R-:W-:Y:S02]  /*0430*/  UPLOP3.LUT UP3, UPT, UPT, UPT, UPT, 0x80, 0x8 ;  /* 0x000000000008789c */ /* 0x000fe40003f6f070 */
[----:B---3--:R-:W-:-:S04]  /*0440*/  UISETP.NE.U32.AND UP0, UPT, UR4, URZ, UPT ;  /* 0x000000ff0400728c */ /* 0x008fc8000bf05070 */
[----:B------:R-:W-:-:S04]  /*0450*/  UISETP.NE.AND.EX UP2, UPT, UR5, URZ, UPT, UP0 ;  /* 0x000000ff0500728c */ /* 0x000fc8000bf45300 */
[----:B------:R-:W-:-:S04]  /*0460*/  UISETP.EQ.OR.EX UP4, UPT, UR11, URZ, !UP2, UP1 ;  /* 0x000000ff0b00728c */ /* 0x000fc8000d782710 */
[----:B------:R-:W-:-:S06]  /*0470*/  UP2UR UR4, UPR, URZ, 0x10 ;  /* 0x00000010ff047883 */ /* 0x000fcc0008000000 */
[----:B------:R-:W-:Y:S01]  /*0480*/  MOV R86, UR4 ;  /* 0x0000000400567c02 */ /* 0x000fe20008000f00 */
[----:B------:R-:W-:Y:S06]  /*0490*/  BRA.U !UP4, `(.L_x_8) ;  /* 0x000000010c207547 */ /* 0x000fec000b800000 */
[----:B-----5:R-:W-:Y:S01]  /*04a0*/  R2UR UR5, R40 ;  /* 0x00000000280572ca */ /* 0x020fe200000e0000 */
[----:B------:R-:W-:Y:S02]  /*04b0*/  UISETP.NE.U32.AND UP0, UPT, UR10, URZ, UPT ;  /* 0x000000ff0a00728c */ /* 0x000fe4000bf05070 */
[----:B------:R-:W-:Y:S02]  /*04c0*/  USEL UR4, URZ, 0xffffffff, UP2 ;  /* 0xffffffffff047887 */ /* 0x000fe40009000000 */
[----:B------:R-:W-:-:S08]  /*04d0*/  UISETP.NE.AND.EX UP1, UPT, UR11, URZ, UPT, UP0 ;  /* 0x000000ff0b00728c */ /* 0x000fd0000bf25300 */
[----:B------:R-:W-:-:S04]  /*04e0*/  UISETP.NE.AND UP0, UPT, UR5, URZ, UPT ;  /* 0x000000ff0500728c */ /* 0x000fc8000bf05270 */
[----:B------:R-:W-:-:S04]  /*04f0*/  @!UP1 USEL UR4, URZ, 0xffffffff, UP0 ;  /* 0xffffffffff049887 */ /* 0x000fc80008000000 */
[----:B------:R-:W-:-:S04]  /*0500*/  ULOP3.LUT UR4, UR4, 0x1, URZ, 0xc0, !UPT ;  /* 0x0000000104047892 */ /* 0x000fc8000f8ec0ff */
[----:B------:R-:W-:Y:S02]  /*0510*/  UISETP.NE.U32.AND UP3, UPT, UR4, 0x1, UPT ;  /* 0x000000010400788c */ /* 0x000fe4000bf65070 */
.L_x_8:
[----:B------:R-:W3:Y:S02]  /*0520*/  SHFL.IDX PT, R0, R80, RZ, 0x1f ;  /* 0x00001fff50007589 */ /* 0x000ee400000e0000 */
[----:B---3--:R-:W-:-:S13]  /*0530*/  ISETP.NE.AND P0, PT, R0, RZ, PT ;  /* 0x000000ff0000720c */ /* 0x008fda0003f05270 */
[----:B------:R-:W-:Y:S05]  /*0540*/  @P0 BRA `(.L_x_9) ;  /* 0x0000000000480947 */ /* 0x000fea0003800000 */
[----:B------:R-:W3:Y:S01]  /*0550*/  S2UR UR4, SR_CgaCtaId ;  /* 0x00000000000479c3 */ /* 0x000ee20000008800 */
[----:B------:R-:W-:Y:S01]  /*0560*/  UMOV UR5, 0x400 ;  /* 0x0000040000057882 */ /* 0x000fe20000000000 */
[----:B------:R-:W-:Y:S01]  /*0570*/  UMOV UR6, 0x1 ;  /* 0x0000000100067882 */ /* 0x000fe20000000000 */
[----:B------:R-:W-:Y:S01]  /*0580*/  ELECT P0, URZ, PT ;  /* 0x0000000000ff782f */ /* 0x000fe20003800000 */
[----:B------:R-:W-:-:S04]  /*0590*/  UIADD3 UR6, UPT, UPT, -UR6, 0x100000, URZ ;  /* 0x0010000006067890 */ /* 0x000fc8000fffe1ff */
[----:B------:R-:W-:Y:S02]  /*05a0*/  USHF.L.U32 UR7, UR6, 0xb, URZ ;  /* 0x0000000b06077899 */ /* 0x000fe400080006ff */
[----:B------:R-:W-:Y:S02]  /*05b0*/  USHF.L.U32 UR6, UR6, 0x1, URZ ;  /* 0x0000000106067899 */ /* 0x000fe400080006ff */
[----:B---3--:R-:W-:Y:S01]  /*05c0*/  ULEA UR4, UR4, UR5, 0x18 ;  /* 0x0000000504047291 */ /* 0x008fe2000f8ec0ff */
[----:B------:R-:W3:Y:S11]  /*05d0*/  FENCE.VIEW.ASYNC.S ;  /* 0x00000000000073c6 */ /* 0x000ef60000000000 */
[----:B---3--:R3:W4:Y:S01]  /*05e0*/  SYNCS.EXCH.64 URZ, [UR4], UR6 ;  /* 0x0000000604ff75b2 */ /* 0x0087220008000100 */
[----:B------:R3:W1:Y:S01]  /*05f0*/  SYNCS.EXCH.64 URZ, [UR4+0x20], UR6 ;  /* 0x0000200604ff75b2 */ /* 0x0006620008000100 */
[----:B------:R3:W1:Y:S01]  /*0600*/  SYNCS.EXCH.64 URZ, [UR4+0x8], UR6 ;  /* 0x0000080604ff75b2 */ /* 0x0006620008000100 */
[----:B------:R3:W1:Y:S01]  /*0610*/  SYNCS.EXCH.64 URZ, [UR4+0x28], UR6 ;  /* 0x0000280604ff75b2 */ /* 0x0006620008000100 */
[----:B------:R3:W1:Y:S01]  /*0620*/  SYNCS.EXCH.64 URZ, [UR4+0x10], UR6 ;  /* 0x0000100604ff75b2 */ /* 0x0006620008000100 */
[----:B------:R3:W1:Y:S01]  /*0630*/  SYNCS.EXCH.64 URZ, [UR4+0x30], UR6 ;  /* 0x0000300604ff75b2 */ /* 0x0006620008000100 */
[----:B------:R3:W1:Y:S01]  /*0640*/  SYNCS.EXCH.64 URZ, [UR4+0x18], UR6 ;  /* 0x0000180604ff75b2 */ /* 0x0006620008000100 */
[----:B------:R3:W1:Y:S01]  /*0650*/  SYNCS.EXCH.64 URZ, [UR4+0x38], UR6 ;  /* 0x0000380604ff75b2 */ /* 0x0006620008000100 */
[----:B------:R-:W-:Y:S01]  /*0660*/  NOP ;  /* 0x0000000000007918 */ /* 0x000fe20000000000 */
.L_x_9:
[----:B------:R-:W2:Y:S01]  /*0670*/  SHFL.IDX PT, R0, R80, RZ, 0x1f ;  /* 0x00001fff50007589 */ /* 0x000ea200000e0000 */
[----:B------:R-:W-:Y:S01]  /*0680*/  NOP ;  /* 0x0000000000007918 */ /* 0x000fe20000000000 */
[----:B--2---:R-:W-:-:S13]  /*0690*/  ISETP.NE.AND P0, PT, R0, 0x1, PT ;  /* 0x000000010000780c */ /* 0x004fda0003f05270 */
[----:B------:R-:W-:Y:S05]  /*06a0*/  @P0 BRA `(.L_x_10) ;  /* 0x0000000000500947 */ /* 0x000fea0003800000 */
[----:B---3--:R-:W2:Y:S01]  /*06b0*/  S2UR UR4, SR_CgaCtaId ;  /* 0x00000000000479c3 */ /* 0x008ea20000008800 */
[----:B------:R-:W-:Y:S01]  /*06c0*/  UMOV UR5, 0x400 ;  /* 0x0000040000057882 */ /* 0x000fe20000000000 */
[----:B------:R-:W-:Y:S01]  /*06d0*/  UMOV UR8, 0x20 ;  /* 0x0000002000087882 */ /* 0x000fe20000000000 */
[----:B------:R-:W-:Y:S01]  /*06e0*/  UMOV UR6, 0x80 ;  /* 0x0000008000067882 */ /* 0x000fe20000000000 */
[----:B------:R-:W-:-:S04]  /*06f0*/  UIADD3 UR8, UPT, UPT, -UR8, 0x100000, URZ ;  /* 0x0010000008087890 */ /* 0x000fc8000fffe1ff */
[----:B------:R-:W-:Y:S02]  /*0700*/  USHF.L.U32 UR9, UR8, 0xb, URZ ;  /* 0x0000000b08097899 */ /* 0x000fe400080006ff */
[----:B------:R-:W-:Y:S02]  /*0710*/  USHF.L.U32 UR8, UR8, 0x1, URZ ;  /* 0x0000000108087899 */ /* 0x000fe400080006ff */
[----:B------:R-:W-:-:S04]  /*0720*/  UIADD3 UR6, UPT, UPT, -UR6, 0x100000, URZ ;  /* 0x0010000006067890 */ /* 0x000fc8000fffe1ff */
[----:B------:R-:W-:Y:S02]  /*0730*/  USHF.L.U32 UR7, UR6, 0xb, URZ ;  /* 0x0000000b06077899 */ /* 0x000fe400080006ff */
[----:B------:R-:W-:Y:S01]  /*0740*/  USHF.L.U32 UR6, UR6, 0x1, URZ ;  /* 0x0000000106067899 */ /* 0x000fe200080006ff */
[----:B------:R-:W-:Y:S01]  /*0750*/  ELECT P0, URZ, PT ;  /* 0x0000000000ff782f */ /* 0x000fe20003800000 */
[----:B--2---:R-:W-:Y:S01]  /*0760*/  ULEA UR4, UR4, UR5, 0x18 ;  /* 0x0000000504047291 */ /* 0x004fe2000f8ec0ff */
[----:B------:R-:W2:Y:S11]  /*0770*/  FENCE.VIEW.ASYNC.S ;  /* 0x00000000000073c6 */ /* 0x000eb60000000000 */
[----:B--2---:R2:W3:Y:S01]  /*0780*/  SYNCS.EXCH.64 URZ, [UR4+0x40], UR8 ;  /* 0x0000400804ff75b2 */ /* 0x0044e20008000100 */
[----:B------:R2:W1:Y:S01]  /*0790*/  SYNCS.EXCH.64 URZ, [UR4+0x58], UR6 ;  /* 0x0000580604ff75b2 */ /* 0x0004620008000100 */
[----:B------:R2:W1:Y:S01]  /*07a0*/  SYNCS.EXCH.64 URZ, [UR4+0x48], UR8 ;  /* 0x0000480804ff75b2 */ /* 0x0004620008000100 */
[----:B------:R2:W1:Y:S01]  /*07b0*/  SYNCS.EXCH.64 URZ, [UR4+0x60], UR6 ;  /* 0x0000600604ff75b2 */ /* 0x0004620008000100 */
[----:B------:R2:W1:Y:S01]  /*07c0*/  SYNCS.EXCH.64 URZ, [UR4+0x50], UR8 ;  /* 0x0000500804ff75b2 */ /* 0x0004620008000100 */
[----:B------:R2:W1:Y:S01]  /*07d0*/  SYNCS.EXCH.64 URZ, [UR4+0x68], UR6 ;  /* 0x0000680604ff75b2 */ /* 0x0004620008000100 */
[----:B------:R-:W-:Y:S01]  /*07e0*/  NOP ;  /* 0x0000000000007918 */ /* 0x000fe20000000000 */
.L_x_10:
[----:B------:R-:W4:Y:S01]  /*07f0*/  SHFL.IDX PT, R0, R80, RZ, 0x1f ;  /* 0x00001fff50007589 */ /* 0x000f2200000e0000 */
[----:B------:R-:W-:Y:S01]  /*0800*/  NOP ;  /* 0x0000000000007918 */ /* 0x000fe20000000000 */
[----:B----4-:R-:W-:-:S13]  /*0810*/  ISETP.NE.AND P0, PT, R0, 0x3, PT ;  /* 0x000000030000780c */ /* 0x010fda0003f05270 */
[----:B------:R-:W-:Y:S05]  /*0820*/  @P0 BRA `(.L_x_11) ;  /* 0x0000000000300947 */ /* 0x000fea0003800000 */
[----:B--23--:R-:W2:Y:S01]  /*0830*/  S2UR UR4, SR_CgaCtaId ;  /* 0x00000000000479c3 */ /* 0x00cea20000008800 */
[----:B------:R-:W-:Y:S01]  /*0840*/  UMOV UR6, 0x400 ;  /* 0x0000040000067882 */ /* 0x000fe20000000000 */
[----:B------:R-:W-:Y:S01]  /*0850*/  UMOV UR5, 0x20 ;  /* 0x0000002000057882 */ /* 0x000fe20000000000 */
[----:B------:R-:W-:Y:S01]  /*0860*/  ELECT P0, URZ, PT ;  /* 0x0000000000ff782f */ /* 0x000fe20003800000 */
[----:B--2---:R-:W-:Y:S02]  /*0870*/  ULEA UR6, UR4, UR6, 0x18 ;  /* 0x0000000604067291 */ /* 0x004fe4000f8ec0ff */
[----:B------:R-:W-:-:S04]  /*0880*/  UIADD3 UR4, UPT, UPT, -UR5, 0x100000, URZ ;  /* 0x0010000005047890 */ /* 0x000fc8000fffe1ff */
[----:B------:R-:W-:Y:S02]  /*0890*/  USHF.L.U32 UR5, UR4, 0xb, URZ ;  /* 0x0000000b04057899 */ /* 0x000fe400080006ff */
[----:B------:R-:W-:Y:S01]  /*08a0*/  USHF.L.U32 UR4, UR4, 0x1, URZ ;  /* 0x0000000104047899 */ /* 0x000fe200080006ff */
[----:B------:R-:W2:Y:S11]  /*08b0*/  FENCE.VIEW.ASYNC.S ;  /* 0x00000000000073c6 */ /* 0x000eb60000000000 */
[----:B--2---:R4:W2:Y:S01]  /*08c0*/  SYNCS.EXCH.64 URZ, [UR6+0x70], UR4 ;  /* 0x0000700406ff75b2 */ /* 0x0048a20008000100 */
[----:B------:R4:W3:Y:S02]  /*08d0*/  SYNCS.EXCH.64 URZ, [UR6+0x78], UR4 ;  /* 0x0000780406ff75b2 */ /* 0x0008e40008000100 */
[----:B----4-:R-:W-:Y:S01]  /*08e0*/  NOP ;  /* 0x0000000000007918 */ /* 0x010fe20000000000 */
.L_x_11:
[----:B------:R-:W4:Y:S01]  /*08f0*/  SHFL.IDX PT, R0, R80, RZ, 0x1f ;  /* 0x00001fff50007589 */ /* 0x000f2200000e0000 */
[----:B------:R-:W-:Y:S01]  /*0900*/  NOP ;  /* 0x0000000000007918 */ /* 0x000fe20000000000 */
[----:B----4-:R-:W-:-:S13]  /*0910*/  ISETP.NE.AND P0, PT, R0, 0x4, PT ;  /* 0x000000040000780c */ /* 0x010fda0003f05270 */
[----:B------:R-:W-:Y:S05]  /*0920*/  @P0 BRA `(.L_x_12) ;  /* 0x00000000004c0947 */ /* 0x000fea0003800000 */
[----:B--23--:R-:W2:Y:S01]  /*0930*/  S2UR UR6, SR_CgaCtaId ;  /* 0x00000000000679c3 */ /* 0x00cea20000008800 */
[----:B------:R-:W-:Y:S01]  /*0940*/  UMOV UR4, 0x100 ;  /* 0x0000010000047882 */ /* 0x000fe20000000000 */
[----:B------:R-:W-:Y:S01]  /*0950*/  UMOV UR5, 0x400 ;  /* 0x0000040000057882 */ /* 0x000fe20000000000 */
[----:B------:R-:W-:Y:S01]  /*0960*/  USEL UR4, UR4, 0xe0, UP3 ;  /* 0x000000e004047887 */ /* 0x000fe20009800000 */
[----:B------:R-:W-:Y:S01]  /*0970*/  UMOV UR8, 0x1 ;  /* 0x0000000100087882 */ /* 0x000fe20000000000 */
[----:B------:R-:W-:Y:S01]  /*0980*/  ELECT P0, URZ, PT ;  /* 0x0000000000ff782f */ /* 0x000fe20003800000 */
[----:B------:R-:W-:-:S04]  /*0990*/  UIADD3 UR8, UPT, UPT, -UR8, 0x100000, URZ ;  /* 0x0010000008087890 */ /* 0x000fc8000fffe1ff */
[----:B------:R-:W-:Y:S02]  /*09a0*/  USHF.L.U32 UR9, UR8, 0xb, URZ ;  /* 0x0000000b08097899 */ /* 0x000fe400080006ff */
[----:B------:R-:W-:Y:S02]  /*09b0*/  USHF.L.U32 UR8, UR8, 0x1, URZ ;  /* 0x0000000108087899 */ /* 0x000fe400080006ff */
[----:B--2---:R-:W-:Y:S02]  /*09c0*/  ULEA UR6, UR6, UR5, 0x18 ;  /* 0x0000000506067291 */ /* 0x004fe4000f8ec0ff */
[----:B------:R-:W-:-:S04]  /*09d0*/  UIADD3 UR4, UPT, UPT, -UR4, 0x100000, URZ ;  /* 0x0010000004047890 */ /* 0x000fc8000fffe1ff */
[----:B------:R-:W-:Y:S02]  /*09e0*/  USHF.L.U32 UR5, UR4, 0xb, URZ ;  /* 0x0000000b04057899 */ /* 0x000fe400080006ff */
[----:B------:R-:W-:Y:S01]  /*09f0*/  USHF.L.U32 UR4, UR4, 0x1, URZ ;  /* 0x0000000104047899 */ /* 0x000fe200080006ff */
[----:B------:R-:W2:Y:S03]  /*0a00*/  FENCE.VIEW.ASYNC.S ;  /* 0x00000000000073c6 */ /* 0x000ea60000000000 */
[----:B--2---:R4:W2:Y:S08]  /*0a10*/  SYNCS.EXCH.64 URZ, [UR6+0x80], UR8 ;  /* 0x0000800806ff75b2 */ /* 0x0048b00008000100 */
[----:B------:R4:W3:Y:S01]  /*0a20*/  SYNCS.EXCH.64 URZ, [UR6+0x90], UR4 ;  /* 0x0000900406ff75b2 */ /* 0x0008e20008000100 */
[----:B------:R4:W1:Y:S01]  /*0a30*/  SYNCS.EXCH.64 URZ, [UR6+0x88], UR8 ;  /* 0x0000880806ff75b2 */ /* 0x0008620008000100 */
[----:B------:R4:W1:Y:S02]  /*0a40*/  SYNCS.EXCH.64 URZ, [UR6+0x98], UR4 ;  /* 0x0000980406ff75b2 */ /* 0x0008640008000100 */
[----:B----4-:R-:W-:Y:S01]  /*0a50*/  NOP ;  /* 0x0000000000007918 */ /* 0x010fe20000000000 */
.L_x_12:
[----:B------:R-:W4:Y:S01]  /*0a60*/  SHFL.IDX PT, R0, R80, RZ, 0x1f ;  /* 0x00001fff50007589 */ /* 0x000f2200000e0000 */
[----:B------:R-:W-:Y:S01]  /*0a70*/  NOP ;  /* 0x0000000000007918 */ /* 0x000fe20000000000 */
[----:B----4-:R-:W-:-:S13]  /*0a80*/  ISETP.NE.AND P0, PT, R0, 0x5, PT ;  /* 0x000000050000780c */ /* 0x010fda0003f05270 */
[----:B------:R-:W-:Y:S05]  /*0a90*/  @P0 BRA `(.L_x_13) ;  /* 0x0000000000400947 */ /* 0x000fea0003800000 */
[----:B--23--:R-:W2:Y:S01]  /*0aa0*/  S2UR UR4, SR_CgaCtaId ;  /* 0x00000000000479c3 */ /* 0x00cea20000008800 */
        /* <DEDUP_REMOVED lines=12> */
[----:B--2---:R4:W2:Y:S01]  /*0b70*/  SYNCS.EXCH.64 URZ, [UR4+0xa0], UR8 ;  /* 0x0000a00804ff75b2 */ /* 0x0048a20008000100 */
[----:B------:R4:W3:Y:S02]  /*0b80*/  SYNCS.EXCH.64 URZ, [UR4+0xa8], UR6 ;  /* 0x0000a80604ff75b2 */ /* 0x0008e40008000100 */
[----:B----4-:R-:W-:Y:S01]  /*0b90*/  NOP ;  /* 0x0000000000007918 */ /* 0x010fe20000000000 */
.L_x_13:
[----:B------:R-:W4:Y:S01]  /*0ba0*/  SHFL.IDX PT, R0, R80, RZ, 0x1f ;  /* 0x00001fff50007589 */ /* 0x000f2200000e0000 */
[----:B------:R-:W1:Y:S01]  /*0bb0*/  S2UR UR25, SR_CTAID.Y ;  /* 0x00000000001979c3 */ /* 0x000e620000002600 */
[----:B------:R-:W-:Y:S01]  /*0bc0*/  ISETP.NE.OR P1, PT, RZ, UR24, !P2 ;  /* 0x00000018ff007c0c */ /* 0x000fe2000d725670 */
[----:B------:R-:W-:-:S06]  /*0bd0*/  NOP ;  /* 0x0000000000007918 */ /* 0x000fcc0000000000 */
[----:B------:R-:W1:Y:S01]  /*0be0*/  S2UR UR11, SR_CTAID.X ;  /* 0x00000000000b79c3 */ /* 0x000e620000002500 */
[----:B----4-:R-:W-:-:S13]  /*0bf0*/  ISETP.NE.AND P0, PT, R0, 0x3, PT ;  /* 0x000000030000780c */ /* 0x010fda0003f05270 */
[----:B-1----:R-:W-:Y:S05]  /*0c00*/  @P0 BRA `(.L_x_14) ;  /* 0x0000000000380947 */ /* 0x002fea0003800000 */
[----:B--23--:R-:W1:Y:S01]  /*0c10*/  S2UR UR4, SR_CgaCtaId ;  /* 0x00000000000479c3 */ /* 0x00ce620000008800 */
[----:B------:R-:W-:Y:S01]  /*0c20*/  UMOV UR5, 0x400 ;  /* 0x0000040000057882 */ /* 0x000fe20000000000 */
[----:B------:R-:W-:Y:S01]  /*0c30*/  UMOV UR6, 0x20 ;  /* 0x0000002000067882 */ /* 0x000fe20000000000 */
[----:B------:R-:W-:Y:S01]  /*0c40*/  ELECT P0, URZ, PT ;  /* 0x0000000000ff782f */ /* 0x000fe20003800000 */
[----:B------:R-:W-:-:S04]  /*0c50*/  UIADD3 UR6, UPT, UPT, -UR6, 0x100000, URZ ;  /* 0x0010000006067890 */ /* 0x000fc8000fffe1ff */
[----:B------:R-:W-:Y:S02]  /*0c60*/  USHF.L.U32 UR7, UR6, 0xb, URZ ;  /* 0x0000000b06077899 */ /* 0x000fe400080006ff */
[----:B------:R-:W-:Y:S02]  /*0c70*/  USHF.L.U32 UR6, UR6, 0x1, URZ ;  /* 0x0000000106067899 */ /* 0x000fe400080006ff */
[----:B-1----:R-:W-:Y:S01]  /*0c80*/  ULEA UR4, UR4, UR5, 0x18 ;  /* 0x0000000504047291 */ /* 0x002fe2000f8ec0ff */
[----:B------:R-:W1:Y:S11]  /*0c90*/  FENCE.VIEW.ASYNC.S ;  /* 0x00000000000073c6 */ /* 0x000e760000000000 */
[----:B-1----:R1:W4:Y:S01]  /*0ca0*/  SYNCS.EXCH.64 URZ, [UR4+0xb0], UR6 ;  /* 0x0000b00604ff75b2 */ /* 0x0023220008000100 */
[----:B------:R1:W2:Y:S01]  /*0cb0*/  SYNCS.EXCH.64 URZ, [UR4+0xc0], UR6 ;  /* 0x0000c00604ff75b2 */ /* 0x0002a20008000100 */
[----:B------:R1:W3:Y:S01]  /*0cc0*/  SYNCS.EXCH.64 URZ, [UR4+0xb8], UR6 ;  /* 0x0000b80604ff75b2 */ /* 0x0002e20008000100 */
[----:B------:R1:W1:Y:S01]  /*0cd0*/  SYNCS.EXCH.64 URZ, [UR4+0xc8], UR6 ;  /* 0x0000c80604ff75b2 */ /* 0x0002620008000100 */
[----:B------:R-:W-:Y:S01]  /*0ce0*/  NOP ;  /* 0x0000000000007918 */ /* 0x000fe20000000000 */
.L_x_14:
[----:B------:R-:W-:Y:S01]  /*0cf0*/  VOTEU.ALL UP0, P1 ;  /* 0x0000000000ff7886 */ /* 0x000fe20000800000 */
[----:B------:R-:W-:-:S05]  /*0d00*/  CS2R.32 R78, SR_CgaSize ;  /* 0x00000000004e7805 */ /* 0x000fca0000008a00 */
[----:B------:R-:W-:-:S05]  /*0d10*/  IMAD R78, R78, -0xa0, RZ ;  /* 0xffffff604e4e7824 */ /* 0x000fca00078e02ff */
[----:B-123--:R-:W-:-:S14]  /*0d20*/  R2UR UR4, R78 ;  /* 0x000000004e0472ca */ /* 0x00efdc00000e0000 */
[----:B------:R-:W1:Y:S01]  /*0d30*/  LDCU UR4, c[0x0][UR4+0x2b4] ;  /* 0x00005680040477ac */ /* 0x000e620008000800 */
[----:B------:R-:W-:Y:S02]  /*0d40*/  I2FP.F32.U32 R2, UR25 ;  /* 0x0000001900027c45 */ /* 0x000fe40008201000 */
[----:B------:R-:W-:-:S05]  /*0d50*/  CS2R.32 R3, SR_CgaSize ;  /* 0x0000000000037805 */ /* 0x000fca0000008a00 */
[----:B------:R-:W-:-:S06]  /*0d60*/  IMAD R3, R3, -0xa0, RZ ;  /* 0xffffff6003037824 */ /* 0x000fcc00078e02ff */
[----:B------:R-:W2:Y:S01]  /*0d70*/  LDC R3, c[0x0][R3+0x2a0] ;  /* 0x0000a80003037b82 */ /* 0x000ea20000000800 */
[----:B------:R-:W-:Y:S02]  /*0d80*/  I2FP.F32.U32 R4, UR11 ;  /* 0x0000000b00047c45 */ /* 0x000fe40008201000 */
[----:B------:R-:W-:-:S05]  /*0d90*/  CS2R.32 R78, SR_CgaSize ;  /* 0x00000000004e7805 */ /* 0x000fca0000008a00 */
[----:B------:R-:W-:-:S05]  /*0da0*/  IMAD R78, R78, -0xa0, RZ ;  /* 0xffffff604e4e7824 */ /* 0x000fca00078e02ff */
[----:B------:R-:W-:-:S14]  /*0db0*/  R2UR UR5, R78 ;  /* 0x000000004e0572ca */ /* 0x000fdc00000e0000 */
[----:B------:R-:W3:Y:S01]  /*0dc0*/  LDCU UR5, c[0x0][UR5+0x2b0] ;  /* 0x00005600050577ac */ /* 0x000ee20008000800 */
[----:B------:R-:W-:Y:S01]  /*0dd0*/  NOP ;  /* 0x0000000000007918 */ /* 0x000fe20000000000 */
[----:B------:R-:W-:Y:S01]  /*0de0*/  @!UP0 UMOV UR7, 0x400 ;  /* 0x0000040000078882 */ /* 0x000fe20000000000 */
[----:B------:R-:W4:Y:S01]  /*0df0*/  LDCU UR26, c[0x0][0xd24] ;  /* 0x0001a480ff1a77ac */ /* 0x000f220008000800 */
[----:B------:R-:W2:Y:S01]  /*0e00*/  @!UP0 S2UR UR6, SR_CgaCtaId ;  /* 0x00000000000689c3 */ /* 0x000ea20000008800 */
[----:B-1----:R-:W-:Y:S01]  /*0e10*/  FMUL R2, R2, UR4 ;  /* 0x0000000402027c20 */ /* 0x002fe20008400000 */
[----:B------:R-:W-:Y:S01]  /*0e20*/  UMOV UR4, 0x80 ;  /* 0x0000008000047882 */ /* 0x000fe20000000000 */
[----:B------:R-:W-:-:S05]  /*0e30*/  CS2R.32 R0, SR_CgaSize ;  /* 0x0000000000007805 */ /* 0x000fca0000008a00 */
[----:B------:R-:W-:-:S06]  /*0e40*/  IMAD R0, R0, -0xa0, RZ ;  /* 0xffffff6000007824 */ /* 0x000fcc00078e02ff */
[----:B------:R-:W1:Y:S01]  /*0e50*/  LDC R0, c[0x0][R0+0x2a4] ;  /* 0x0000a90000007b82 */ /* 0x000e620000000800 */
[----:B---3--:R-:W-:Y:S01]  /*0e60*/  FMUL R4, R4, UR5 ;  /* 0x0000000504047c20 */ /* 0x008fe20008400000 */
[----:B------:R-:W-:-:S04]  /*0e70*/  @!UP0 UIADD3 UR4, UPT, UPT, -UR4, 0x100000, URZ ;  /* 0x0010000004048890 */ /* 0x000fc8000fffe1ff */
[----:B------:R-:W-:Y:S02]  /*0e80*/  @!UP0 USHF.L.U32 UR5, UR4, 0xb, URZ ;  /* 0x0000000b04058899 */ /* 0x000fe400080006ff */
[----:B------:R-:W-:Y:S01]  /*0e90*/  @!UP0 USHF.L.U32 UR4, UR4, 0x1, URZ ;  /* 0x0000000104048899 */ /* 0x000fe200080006ff */
[----:B------:R-:W3:Y:S01]  /*0ea0*/  F2I.U32.TRUNC.NTZ R73, R2 ;  /* 0x0000000200497305 */ /* 0x000ee2000020f000 */
[----:B----4-:R-:W-:Y:S01]  /*0eb0*/  UISETP.GE.AND UP1, UPT, UR26, 0x1, UPT ;  /* 0x000000011a00788c */ /* 0x010fe2000bf26270 */
[----:B------:R-:W4:Y:S06]  /*0ec0*/  S2UR UR36, SR_CTAID.Z ;  /* 0x00000000002479c3 */ /* 0x000f2c0000002700 */
[----:B------:R-:W4:Y:S01]  /*0ed0*/  F2I.U32.TRUNC.NTZ R78, R4 ;  /* 0x00000004004e7305 */ /* 0x000f22000020f000 */
[----:B--2---:R-:W-:Y:S01]  /*0ee0*/  @!UP0 ULEA UR6, UR6, UR7, 0x18 ;  /* 0x0000000706068291 */ /* 0x004fe2000f8ec0ff */
[----:B------:R-:W-:Y:S01]  /*0ef0*/  VOTEU.ALL UP0, P1 ;  /* 0x0000000000ff7886 */ /* 0x000fe20000800000 */
[----:B---3--:R-:W-:-:S05]  /*0f00*/  IADD3 R73, PT, PT, -R73, RZ, RZ ;  /* 0x000000ff49497210 */ /* 0x008fca0007ffe1ff */
[----:B-1----:R-:W-:Y:S01]  /*0f10*/  IMAD R73, R0, R73, UR25 ;  /* 0x0000001900497e24 */ /* 0x002fe2000f8e0249 */
[----:B------:R-:W1:Y:S04]  /*0f20*/  FENCE.VIEW.ASYNC.S ;  /* 0x00000000000073c6 */ /* 0x000e680000000000 */
[----:B-1----:R1:W2:Y:S01]  /*0f30*/  @!UP0 SYNCS.EXCH.64 URZ, [UR6+0xd0], UR4 ;  /* 0x0000d00406ff85b2 */ /* 0x0022a20008000100 */
[----:B----4-:R-:W-:-:S05]  /*0f40*/  IADD3 R78, PT, PT, -R78, RZ, RZ ;  /* 0x000000ff4e4e7210 */ /* 0x010fca0007ffe1ff */
[----:B------:R-:W-:Y:S01]  /*0f50*/  IMAD R78, R3, R78, UR11 ;  /* 0x0000000b034e7e24 */ /* 0x000fe2000f8e024e */
[----:B--2---:R-:W-:Y:S06]  /*0f60*/  BAR.SYNC.DEFER_BLOCKING 0x0 ;  /* 0x0000000000007b1d */ /* 0x004fec0000010000 */
[----:B------:R-:W-:Y:S05]  /*0f70*/  BRA.U !UP1, `(.L_x_15) ;  /* 0x0000000109d47547 */ /* 0x000fea000b800000 */
[----:B------:R-:W2:Y:S01]  /*0f80*/  LDCU.128 UR20, c[0x0][0xd10] ;  /* 0x0001a200ff1477ac */ /* 0x000ea20008000c00 */
[----:B-1----:R-:W1:Y:S01]  /*0f90*/  LDCU UR6, c[0x0][0x370] ;  /* 0x00006e00ff0677ac */ /* 0x002e620008000800 */
[----:B------:R-:W3:Y:S01]  /*0fa0*/  LDCU UR5, c[0x0][0x374] ;  /* 0x00006e80ff0577ac */ /* 0x000ee20008000800 */
[----:B------:R-:W4:Y:S01]  /*0fb0*/  LDCU UR27, c[0x0][0xd0c] ;  /* 0x0001a180ff1b77ac */ /* 0x000f220008000800 */
[----:B------:R-:W4:Y:S01]  /*0fc0*/  LDCU UR4, c[0x0][0xd20] ;  /* 0x0001a400ff0477ac */ /* 0x000f220008000800 */
[----:B------:R-:W4:Y:S01]  /*0fd0*/  LDCU.64 UR18, c[0x0][0xd28] ;  /* 0x0001a500ff1277ac */ /* 0x000f220008000a00 */
[----:B--2---:R-:W-:Y:S02]  /*0fe0*/  UISETP.NE.AND UP0, UPT, UR22, 0x1, UPT ;  /* 0x000000011600788c */ /* 0x004fe4000bf05270 */
[----:B---3--:R-:W-:Y:S02]  /*0ff0*/  UIMAD.WIDE.U32 UR8, UR5, UR23, URZ ;  /* 0x00000017050872a5 */ /* 0x008fe4000f8e00ff */
[----:B-1----:R-:W-:-:S02]  /*1000*/  UIMAD.WIDE.U32 UR12, UR6, UR20, URZ ;  /* 0x00000014060c72a5 */ /* 0x002fc4000f8e00ff */
[----:B----4-:R-:W-:Y:S02]  /*1010*/  UISETP.NE.AND UP1, UPT, UR27, 0x1, UPT ;  /* 0x000000011b00788c */ /* 0x010fe4000bf25270 */
[----:B------:R-:W-:Y:S01]  /*1020*/  UISETP.NE.AND UP4, UPT, UR26, 0x1, UPT ;  /* 0x000000011a00788c */ /* 0x000fe2000bf85270 */
[----:B------:R-:W-:Y:S02]  /*1030*/  UMOV UR8, UR9 ;  /* 0x0000000900087c82 */ /* 0x000fe40008000000 */
[----:B------:R-:W-:Y:S01]  /*1040*/  UMOV UR12, UR13 ;  /* 0x0000000d000c7c82 */ /* 0x000fe20008000000 */
[----:B------:R-:W-:Y:S02]  /*1050*/  @UP0 USHF.R.U32.HI UR5, URZ, UR4, UR8 ;  /* 0x00000004ff050299 */ /* 0x000fe40008011608 */
[----:B------:R-:W-:Y:S02]  /*1060*/  UIMAD.WIDE.U32 UR14, UR25, UR23, URZ ;  /* 0x00000017190e72a5 */ /* 0x000fe4000f8e00ff */
[----:B------:R-:W-:-:S02]  /*1070*/  UIMAD.WIDE.U32 UR8, UR5, UR18, URZ ;  /* 0x00000012050872a5 */ /* 0x000fc4000f8e00ff */
[----:B------:R-:W-:Y:S02]  /*1080*/  @UP1 USHF.R.U32.HI UR6, URZ, UR21, UR12 ;  /* 0x00000015ff061299 */ /* 0x000fe4000801160c */
[----:B------:R-:W-:Y:S02]  /*1090*/  UIMAD.WIDE.U32 UR16, UR11, UR20, URZ ;  /* 0x000000140b1072a5 */ /* 0x000fe4000f8e00ff */
[----:B------:R-:W-:Y:S01]  /*10a0*/  UIMAD.WIDE.U32 UR12, UR6, UR18, URZ ;  /* 0x00000012060c72a5 */ /* 0x000fe2000f8e00ff */
[----:B------:R-:W-:Y:S01]  /*10b0*/  UMOV UR14, UR15 ;  /* 0x0000000f000e7c82 */ /* 0x000fe20008000000 */
[----:B------:R-:W-:Y:S01]  /*10c0*/  UMOV UR8, UR9 ;  /* 0x0000000900087c82 */ /* 0x000fe20008000000 */
[----:B------:R-:W-:Y:S02]  /*10d0*/  USHF.R.U32.HI UR14, URZ, UR4, UR14 ;  /* 0x00000004ff0e7299 */ /* 0x000fe4000801160e */
[----:B------:R-:W-:Y:S01]  /*10e0*/  @UP4 USHF.R.U32.HI UR5, URZ, UR19, UR8 ;  /* 0x00000013ff054299 */ /* 0x000fe20008011608 */
[----:B------:R-:W-:Y:S01]  /*10f0*/  UMOV UR16, UR17 ;  /* 0x0000001100107c82 */ /* 0x000fe20008000000 */
[----:B------:R-:W-:Y:S01]  /*1100*/  UMOV UR12, UR13 ;  /* 0x0000000d000c7c82 */ /* 0x000fe20008000000 */
[----:B------:R-:W-:-:S02]  /*1110*/  USHF.R.U32.HI UR16, URZ, UR21, UR16 ;  /* 0x00000015ff107299 */ /* 0x000fc40008011610 */
[----:B------:R-:W-:Y:S02]  /*1120*/  USEL UR4, UR25, UR14, !UP0 ;  /* 0x0000000e19047287 */ /* 0x000fe4000c000000 */
[----:B------:R-:W-:Y:S02]  /*1130*/  @UP4 USHF.R.U32.HI UR6, URZ, UR19, UR12 ;  /* 0x00000013ff064299 */ /* 0x000fe4000801160c */
[----:B------:R-:W-:Y:S02]  /*1140*/  UIMAD UR7, UR5, UR26, URZ ;  /* 0x0000001a050772a4 */ /* 0x000fe4000f8e02ff */
[----:B------:R-:W-:Y:S02]  /*1150*/  USEL UR5, UR11, UR16, !UP1 ;  /* 0x000000100b057287 */ /* 0x000fe4000c800000 */
[----:B------:R-:W-:Y:S02]  /*1160*/  UIMAD UR10, UR6, UR26, URZ ;  /* 0x0000001a060a72a4 */ /* 0x000fe4000f8e02ff */
[----:B------:R-:W-:-:S02]  /*1170*/  UISETP.GE.AND UP0, UPT, UR4, UR7, UPT ;  /* 0x000000070400728c */ /* 0x000fc4000bf06270 */
[----:B------:R-:W-:Y:S02]  /*1180*/  UIMAD.WIDE.U32 UR8, UR4, UR18, URZ ;  /* 0x00000012040872a5 */ /* 0x000fe4000f8e00ff */
[----:B------:R-:W-:Y:S02]  /*1190*/  UISETP.GE.OR UP0, UPT, UR5, UR10, UP0 ;  /* 0x0000000a0500728c */ /* 0x000fe40008706670 */
[----:B------:R-:W-:Y:S02]  /*11a0*/  UIMAD.WIDE.U32 UR12, UR5, UR18, URZ ;  /* 0x00000012050c72a5 */ /* 0x000fe4000f8e00ff */
[----:B------:R-:W-:Y:S01]  /*11b0*/  UIADD3 UR10, UPT, UPT, -UR5, URZ, URZ ;  /* 0x000000ff050a7290 */ /* 0x000fe2000fffe1ff */
[----:B------:R-:W-:Y:S01]  /*11c0*/  UMOV UR8, UR9 ;  /* 0x0000000900087c82 */ /* 0x000fe20008000000 */
[----:B------:R-:W-:Y:S02]  /*11d0*/  UIADD3 UR9, UPT, UPT, -UR4, URZ, URZ ;  /* 0x000000ff04097290 */ /* 0x000fe4000fffe1ff */
[----:B------:R-:W-:-:S03]  /*11e0*/  USHF.R.U32.HI UR8, URZ, UR19, UR8 ;  /* 0x00000013ff087299 */ /* 0x000fc60008011608 */
[----:B------:R-:W-:Y:S01]  /*11f0*/  @!UP0 UMOV UR7, UR13 ;  /* 0x0000000d00078c82 */ /* 0x000fe20008000000 */
[----:B------:R-:W-:Y:S02]  /*1200*/  UIMAD UR25, UR22, UR9, UR25 ;  /* 0x00000009161972a4 */ /* 0x000fe4000f8e0219 */
[----:B------:R-:W-:Y:S02]  /*1210*/  USEL UR8, UR4, UR8, !UP4 ;  /* 0x0000000804087287 */ /* 0x000fe4000e000000 */
[----:B------:R-:W-:Y:S02]  /*1220*/  @!UP0 USHF.R.U32.HI UR7, URZ, UR19, UR7 ;  /* 0x00000013ff078299 */ /* 0x000fe40008011607 */
[----:B------:R-:W-:Y:S02]  /*1230*/  UIADD3 UR9, UPT, UPT, -UR8, URZ, URZ ;  /* 0x000000ff08097290 */ /* 0x000fe4000fffe1ff */
[----:B------:R-:W-:Y:S02]  /*1240*/  @!UP0 USEL UR7, UR5, UR7, !UP4 ;  /* 0x0000000705078287 */ /* 0x000fe4000e000000 */
[----:B------:R-:W-:-:S02]  /*1250*/  UIMAD UR9, UR26, UR9, UR4 ;  /* 0x000000091a0972a4 */ /* 0x000fc4000f8e0204 */
[----:B------:R-:W-:Y:S02]  /*1260*/  @!UP0 UIADD3 UR8, UPT, UPT, UR8, -UR7, URZ ;  /* 0x8000000708088290 */ /* 0x000fe4000fffe0ff */
[----:B------:R-:W-:Y:S02]  /*1270*/  @!UP0 UIMAD UR6, UR9, UR6, UR7 ;  /* 0x00000006090682a4 */ /* 0x000fe4000f8e0207 */
[----:B------:R-:W-:Y:S02]  /*1280*/  @!UP0 UIMAD UR4, UR8, UR26, UR5 ;  /* 0x0000001a080482a4 */ /* 0x000fe4000f8e0205 */
[----:B------:R-:W-:Y:S02]  /*1290*/  UIMAD UR11, UR27, UR10, UR11 ;  /* 0x0000000a1b0b72a4 */ /* 0x000fe4000f8e020b */
[----:B------:R-:W-:Y:S01]  /*12a0*/  UIMAD UR25, UR4, UR22, UR25 ;  /* 0x00000016041972a4 */ /* 0x000fe2000f8e0219 */
[----:B------:R-:W-:Y:S02]  /*12b0*/  @!UP0 UMOV UR5, UR6 ;  /* 0x0000000600058c82 */ /* 0x000fe40008000000 */
[----:B------:R-:W-:-:S12]  /*12c0*/  UIMAD UR11, UR5, UR27, UR11 ;  /* 0x0000001b050b72a4 */ /* 0x000fd8000f8e020b */
.L_x_15:
[----:B-1----:R-:W1:Y:S02]  /*12d0*/  LDCU UR4, c[0x0][0xd30] ;  /* 0x0001a600ff0477ac */ /* 0x002e640008000800 */
[----:B-1----:R-:W-:-:S09]  /*12e0*/  UISETP.NE.AND UP0, UPT, UR4, 0x1, UPT ;  /* 0x000000010400788c */ /* 0x002fd2000bf05270 */
[----:B------:R-:W-:Y:S05]  /*12f0*/  BRA.U UP0, `(.L_x_16) ;  /* 0x0000000100447547 */ /* 0x000fea000b800000 */
[----:B------:R-:W1:Y:S01]  /*1300*/  LDCU.128 UR12, c[0x0][0xd10] ;  /* 0x0001a200ff0c77ac */ /* 0x000e620008000c00 */
[----:B------:R-:W2:Y:S01]  /*1310*/  LDCU UR8, c[0x0][0xd0c] ;  /* 0x0001a180ff0877ac */ /* 0x000ea20008000800 */
[----:B------:R-:W3:Y:S01]  /*1320*/  LDCU UR9, c[0x0][0xd20] ;  /* 0x0001a400ff0977ac */ /* 0x000ee20008000800 */
[----:B-1----:R-:W-:Y:S02]  /*1330*/  UIMAD.WIDE.U32 UR6, UR11, UR12, URZ ;  /* 0x0000000c0b0672a5 */ /* 0x002fe4000f8e00ff */
[----:B------:R-:W-:Y:S02]  /*1340*/  UIMAD.WIDE.U32 UR4, UR25, UR15, URZ ;  /* 0x0000000f190472a5 */ /* 0x000fe4000f8e00ff */
[----:B--2---:R-:W-:Y:S02]  /*1350*/  UISETP.NE.AND UP1, UPT, UR8, 0x1, UPT ;  /* 0x000000010800788c */ /* 0x004fe4000bf25270 */
[----:B------:R-:W-:Y:S01]  /*1360*/  UISETP.NE.AND UP0, UPT, UR14, 0x1, UPT ;  /* 0x000000010e00788c */ /* 0x000fe2000bf05270 */
[----:B------:R-:W-:-:S02]  /*1370*/  UMOV UR6, UR7 ;  /* 0x0000000700067c82 */ /* 0x000fc40008000000 */
[----:B------:R-:W-:Y:S01]  /*1380*/  UMOV UR4, UR5 ;  /* 0x0000000500047c82 */ /* 0x000fe20008000000 */
[----:B------:R-:W-:Y:S02]  /*1390*/  USHF.R.U32.HI UR6, URZ, UR13, UR6 ;  /* 0x0000000dff067299 */ /* 0x000fe40008011606 */
[----:B---3--:R-:W-:Y:S02]  /*13a0*/  USHF.R.U32.HI UR4, URZ, UR9, UR4 ;  /* 0x00000009ff047299 */ /* 0x008fe40008011604 */
[----:B------:R-:W-:Y:S02]  /*13b0*/  USEL UR5, UR11, UR6, !UP1 ;  /* 0x000000060b057287 */ /* 0x000fe4000c800000 */
[----:B------:R-:W-:-:S04]  /*13c0*/  USEL UR4, UR25, UR4, !UP0 ;  /* 0x0000000419047287 */ /* 0x000fc8000c000000 */
[----:B------:R-:W-:Y:S02]  /*13d0*/  UIADD3 UR6, UPT, UPT, UR5, -UR4, URZ ;  /* 0x8000000405067290 */ /* 0x000fe4000fffe0ff */
[----:B------:R-:W-:Y:S02]  /*13e0*/  UIADD3 UR4, UPT, UPT, -UR5, UR4, URZ ;  /* 0x0000000405047290 */ /* 0x000fe4000fffe1ff */
[----:B------:R-:W-:Y:S02]  /*13f0*/  UIMAD UR25, UR6, UR14, UR25 ;  /* 0x0000000e061972a4 */ /* 0x000fe4000f8e0219 */
[----:B------:R-:W-:-:S12]  /*1400*/  UIMAD UR11, UR4, UR8, UR11 ;  /* 0x00000008040b72a4 */ /* 0x000fd8000f8e020b */
.L_x_16:
[----:B------:R-:W1:Y:S01]  /*1410*/  LDCU UR4, c[0x0][0x38c] ;  /* 0x00007180ff0477ac */ /* 0x000e620008000800 */
[----:B------:R-:W2:Y:S01]  /*1420*/  S2UR UR37, SR_CgaCtaId ;  /* 0x00000000002579c3 */ /* 0x000ea20000008800 */
[----:B------:R-:W-:Y:S01]  /*1430*/  LOP3.LUT R0, R93, 0x1f, RZ, 0xc0, !PT ;  /* 0x0000001f5d007812 */ /* 0x000fe200078ec0ff */
[----:B------:R-:W-:Y:S01]  /*1440*/  UISETP.NE.AND UP0, UPT, UR24, 0x2, UPT ;  /* 0x000000021800788c */ /* 0x000fe2000bf05270 */
[----:B------:R-:W3:Y:S01]  /*1450*/  LDCU UR44, c[0x0][0xd24] ;  /* 0x0001a480ff2c77ac */ /* 0x000ee20008000800 */
[----:B-1----:R-:W-:-:S04]  /*1460*/  UIADD3 UR4, UPT, UPT, UR4, 0x7f, URZ ;  /* 0x0000007f04047890 */ /* 0x002fc8000fffe0ff */
[----:B------:R-:W-:-:S04]  /*1470*/  USHF.R.S32.HI UR31, URZ, 0x1f, UR4 ;  /* 0x0000001fff1f7899 */ /* 0x000fc80008011404 */
[----:B------:R-:W-:-:S04]  /*1480*/  ULEA.HI UR31, UR31, UR4, URZ, 0x7 ;  /* 0x000000041f1f7291 */ /* 0x000fc8000f8f38ff */
[----:B------:R-:W-:Y:S01]  /*1490*/  USHF.R.S32.HI UR31, URZ, 0x7, UR31 ;  /* 0x00000007ff1f7899 */ /* 0x000fe2000801141f */
[----:B------:R-:W-:Y:S06]  /*14a0*/  BAR.SYNC.DEFER_BLOCKING 0x0 ;  /* 0x0000000000007b1d */ /* 0x000fec0000010000 */
[----:B--23--:R-:W-:Y:S05]  /*14b0*/  BRA.U UP0, `(.L_x_17) ;  /* 0x0000000d00ac7547 */ /* 0x00cfea000b800000 */
[----:B------:R-:W1:Y:S01]  /*14c0*/  S2UR UR43, SR_CgaCtaId ;  /* 0x00000000002b79c3 */ /* 0x000e620000008800 */
[----:B------:R-:W-:Y:S01]  /*14d0*/  R2UR UR42, R78 ;  /* 0x000000004e2a72ca */ /* 0x000fe200000e0000 */
[----:B------:R-:W-:Y:S01]  /*14e0*/  UISETP.LT.AND UP0, UPT, UR31, 0x1, UPT ;  /* 0x000000011f00788c */ /* 0x000fe2000bf01270 */
[----:B------:R-:W-:Y:S01]  /*14f0*/  R2UR UR39, R73 ;  /* 0x00000000492772ca */ /* 0x000fe200000e0000 */
[----:B------:R-:W-:Y:S01]  /*1500*/  IMAD.MOV.U32 R12, RZ, RZ, 0x1 ;  /* 0x00000001ff0c7424 */ /* 0x000fe200078e00ff */
[----:B------:R-:W-:Y:S02]  /*1510*/  PLOP3.LUT P1, PT, PT, PT, UP3, 0x80, 0x8 ;  /* 0x000000000008781c */ /* 0x000fe40003f2f038 */
[----:B------:R-:W-:Y:S01]  /*1520*/  CS2R R10, SRZ ;  /* 0x00000000000a7805 */ /* 0x000fe2000001ff00 */
[----:B------:R-:W-:Y:S01]  /*1530*/  IMAD.MOV.U32 R9, RZ, RZ, RZ ;  /* 0x000000ffff097224 */ /* 0x000fe200078e00ff */
[----:B------:R-:W2:Y:S01]  /*1540*/  LDCU UR38, c[0x0][0x370] ;  /* 0x00006e00ff2677ac */ /* 0x000ea20008000800 */
[----:B------:R-:W-:Y:S01]  /*1550*/  PLOP3.LUT P1, PT, P1, PT, PT, 0x8, 0x80 ;  /* 0x000000000080781c */ /* 0x000fe20000f2e170 */
[----:B------:R-:W-:Y:S01]  /*1560*/  IMAD.MOV.U32 R8, RZ, RZ, 0x1 ;  /* 0x00000001ff087424 */ /* 0x000fe200078e00ff */
[----:B------:R-:W-:Y:S01]  /*1570*/  USEL UR21, UR31, 0x1, !UP0 ;  /* 0x000000011f157887 */ /* 0x000fe2000c000000 */
[----:B------:R-:W3:Y:S01]  /*1580*/  LDCU.64 UR40, c[0x0][0x348] ;  /* 0x00006900ff2877ac */ /* 0x000ee20008000a00 */
[----:B------:R-:W4:Y:S01]  /*1590*/  LDCU UR30, c[0x0][0x374] ;  /* 0x00006e80ff1e77ac */ /* 0x000f220008000800 */
[----:B------:R-:W-:-:S02]  /*15a0*/  UISETP.GE.AND UP4, UPT, UR44, 0x1, UPT ;  /* 0x000000012c00788c */ /* 0x000fc4000bf86270 */
[----:B------:R-:W-:Y:S01]  /*15b0*/  UISETP.NE.AND UP3, UPT, UR44, 0x1, UPT ;  /* 0x000000012c00788c */ /* 0x000fe2000bf65270 */
[----:B------:R-:W-:Y:S01]  /*15c0*/  UMOV UR7, URZ ;  /* 0x000000ff00077c82 */ /* 0x000fe20008000000 */
[----:B------:R-:W-:-:S09]  /*15d0*/  UMOV UR31, 0x400 ;  /* 0x00000400001f7882 */ /* 0x000fd20000000000 */
.L_x_27:
[----:B------:R-:W-:-:S03]  /*15e0*/  UISETP.NE.AND UP0, UPT, UR37, URZ, UPT ;  /* 0x000000ff2500728c */ /* 0x000fc6000bf05270 */
[----:B-1----:R-:W-:Y:S02]  /*15f0*/  UMOV UR37, UR43 ;  /* 0x0000002b00257c82 */ /* 0x002fe40008000000 */
[----:B------:R-:W-:-:S04]  /*1600*/  ULEA UR6, UR37, UR31, 0x18 ;  /* 0x0000001f25067291 */ /* 0x000fc8000f8ec0ff */
[----:B------:R-:W-:Y:S08]  /*1610*/  BRA.U UP0, `(.L_x_18) ;  /* 0x0000000100347547 */ /* 0x000ff0000b800000 */
[----:B------:R-:W1:Y:S01]  /*1620*/  S2R R0, SR_CgaCtaId ;  /* 0x0000000000007919 */ /* 0x000e620000008800 */
[----:B------:R-:W-:Y:S02]  /*1630*/  MOV R3, 0x400 ;  /* 0x0000040000037802 */ /* 0x000fe40000000f00 */
[----:B------:R-:W-:Y:S02]  /*1640*/  SHF.L.U32 R2, R8, 0x1f, RZ ;  /* 0x0000001f08027819 */ /* 0x000fe400000006ff */
[----:B-1----:R-:W-:-:S05]  /*1650*/  LEA R0, R0, R3, 0x18 ;  /* 0x0000000300007211 */ /* 0x002fca00078ec0ff */
[----:B------:R-:W-:-:S04]  /*1660*/  IMAD R3, R9, 0x8, R0 ;  /* 0x0000000809037824 */ /* 0x000fc800078e0200 */
[----:B------:R-:W1:Y:S02]  /*1670*/  SYNCS.PHASECHK.TRANS64.TRYWAIT P0, [R3+URZ+0xc0], R2 ;  /* 0x0000c002030075a7 */ /* 0x000e6400080011ff */
[----:B-1----:R-:W-:Y:S05]  /*1680*/  @!P0 BRA `(.L_x_19) ;  /* 0x000000d400c08947 */ /* 0x002fea0003800000 */
.L_x_171:
[----:B------:R-:W-:Y:S01]  /*1690*/  VIADD R9, R9, 0x1 ;  /* 0x0000000109097836 */ /* 0x000fe20000000000 */
[----:B------:R1:W-:Y:S04]  /*16a0*/  SYNCS.ARRIVE.TRANS64.A1T0 RZ, [R3+URZ+0xb0], RZ ;  /* 0x0000b0ff03ff79a7 */ /* 0x0003e800081000ff */
[----:B------:R-:W-:-:S04]  /*16b0*/  ISETP.NE.AND P0, PT, R9, 0x2, PT ;  /* 0x000000020900780c */ /* 0x000fc80003f05270 */
[----:B------:R-:W-:Y:S02]  /*16c0*/  SEL R9, R9, RZ, P0 ;  /* 0x000000ff09097207 */ /* 0x000fe40000000000 */
[----:B-1----:R-:W-:-:S04]  /*16d0*/  SEL R3, RZ, 0x1, P0 ;  /* 0x00000001ff037807 */ /* 0x002fc80000000000 */
[----:B------:R-:W-:-:S07]  /*16e0*/  LOP3.LUT R8, R8, R3, RZ, 0x3c, !PT ;  /* 0x0000000308087212 */ /* 0x000fce00078e3cff */
.L_x_18:
[----:B------:R-:W-:Y:S01]  /*16f0*/  ULEA UR4, UR7, UR6, 0x3 ;  /* 0x0000000607047291 */ /* 0x000fe2000f8e18ff */
[----:B------:R-:W-:-:S08]  /*1700*/  SHF.L.U32 R0, R12, 0x1f, RZ ;  /* 0x0000001f0c007819 */ /* 0x000fd000000006ff */
[----:B------:R1:W1:Y:S02]  /*1710*/  SYNCS.PHASECHK.TRANS64.TRYWAIT P0, [UR4+0x20], R0 ;  /* 0x00002000ff0075a7 */ /* 0x0002640008001104 */
[----:B------:R-:W2:Y:S02]  /*1720*/  LDCU UR4, c[0x0][0x38c] ;  /* 0x00007180ff0477ac */ /* 0x000ea40008000800 */
[----:B--2---:R-:W-:-:S09]  /*1730*/  UISETP.GE.AND UP0, UPT, UR4, 0x1, UPT ;  /* 0x000000010400788c */ /* 0x004fd2000bf06270 */
[----:B------:R-:W-:Y:S05]  /*1740*/  BRA.U !UP0, `(.L_x_20) ;  /* 0x0000000108bc7547 */ /* 0x000fea000b800000 */
[----:B---3--:R-:W-:Y:S01]  /*1750*/  UIADD3 UR24, UP2, UPT, UR40, 0x80, URZ ;  /* 0x0000008028187890 */ /* 0x008fe2000ff5e0ff */
[----:B------:R-:W-:Y:S01]  /*1760*/  @P2 MOV R2, 0xa800 ;  /* 0x0000a80000022802 */ /* 0x000fe20000000f00 */
[----:B------:R-:W-:Y:S02]  /*1770*/  UIADD3 UR22, UP1, UPT, UR40, 0x280, URZ ;  /* 0x0000028028167890 */ /* 0x000fe4000ff3e0ff */
[----:B------:R-:W-:Y:S02]  /*1780*/  UIADD3 UR14, UP0, UPT, UR40, 0x180, URZ ;  /* 0x00000180280e7890 */ /* 0x000fe4000ff1e0ff */
[----:B------:R-:W-:Y:S02]  /*1790*/  USHF.L.U32 UR19, UR25, 0x8, URZ ;  /* 0x0000000819137899 */ /* 0x000fe400080006ff */
[----:B------:R-:W-:Y:S02]  /*17a0*/  USHF.L.U32 UR35, UR11, 0x7, URZ ;  /* 0x000000070b237899 */ /* 0x000fe400080006ff */
[----:B------:R-:W-:-:S02]  /*17b0*/  UIADD3.X UR25, UPT, UPT, URZ, UR41, URZ, UP2, !UPT ;  /* 0x00000029ff197290 */ /* 0x000fc400097fe4ff */
[----:B------:R-:W-:Y:S02]  /*17c0*/  UIADD3.X UR23, UPT, UPT, URZ, UR41, URZ, UP1, !UPT ;  /* 0x00000029ff177290 */ /* 0x000fe40008ffe4ff */
[----:B------:R-:W-:Y:S01]  /*17d0*/  UIADD3.X UR15, UPT, UPT, URZ, UR41, URZ, UP0, !UPT ;  /* 0x00000029ff0f7290 */ /* 0x000fe200087fe4ff */
[----:B------:R-:W-:Y:S01]  /*17e0*/  UMOV UR4, UR7 ;  /* 0x0000000700047c82 */ /* 0x000fe20008000000 */
[----:B------:R-:W-:Y:S01]  /*17f0*/  UMOV UR12, URZ ;  /* 0x000000ff000c7c82 */ /* 0x000fe20008000000 */
[----:B------:R-:W-:-:S09]  /*1800*/  UMOV UR10, URZ ;  /* 0x000000ff000a7c82 */ /* 0x000fd20008000000 */
.L_x_23:
[----:B------:R-:W-:Y:S01]  /*1810*/  ULEA UR33, UR4, UR6, 0x3 ;  /* 0x0000000604217291 */ /* 0x000fe2000f8e18ff */
[----:B-1----:R-:W-:Y:S11]  /*1820*/  @P0 BRA `(.L_x_21) ;  /* 0x00000000000c0947 */ /* 0x002ff60003800000 */
[----:B------:R-:W-:-:S04]  /*1830*/  SHF.L.U32 R3, R12, 0x1f, RZ ;  /* 0x0000001f0c037819 */ /* 0x000fc800000006ff */
[----:B------:R-:W1:Y:S02]  /*1840*/  SYNCS.PHASECHK.TRANS64.TRYWAIT P0, [UR33+0x20], R3 ;  /* 0x00002003ff0075a7 */ /* 0x000e640008001121 */
[----:B-1----:R-:W-:Y:S05]  /*1850*/  @!P0 BRA `(.L_x_22) ;  /* 0x000000d400608947 */ /* 0x002fea0003800000 */
.L_x_21:
[----:B------:R-:W-:Y:S01]  /*1860*/  UIADD3 UR5, UPT, UPT, UR4, 0x1, URZ ;  /* 0x0000000104057890 */ /* 0x000fe2000fffe0ff */
[----:B------:R2:W-:Y:S01]  /*1870*/  @P2 SYNCS.ARRIVE.TRANS64 RZ, [UR33], R2 ;  /* 0x00000002ffff29a7 */ /* 0x0005e20008000021 */
[----:B------:R-:W-:Y:S02]  /*1880*/  ULEA UR32, UR4, UR6, 0xd ;  /* 0x0000000604207291 */ /* 0x000fe4000f8e68ff */
[----:B------:R-:W-:Y:S02]  /*1890*/  UISETP.NE.AND UP0, UPT, UR5, 0x4, UPT ;  /* 0x000000040500788c */ /* 0x000fe4000bf05270 */
[----:B------:R-:W-:Y:S02]  /*18a0*/  ULEA UR16, UR4, UR6, 0xf ;  /* 0x0000000604107291 */ /* 0x000fe4000f8e78ff */
[----:B------:R-:W-:Y:S02]  /*18b0*/  USEL UR8, URZ, 0x1, UP0 ;  /* 0x00000001ff087887 */ /* 0x000fe40008000000 */
[----:B------:R-:W-:-:S02]  /*18c0*/  USEL UR7, UR5, URZ, UP0 ;  /* 0x000000ff05077287 */ /* 0x000fc40008000000 */
[----:B------:R-:W-:Y:S02]  /*18d0*/  USHF.L.U32 UR34, UR12, 0x6, URZ ;  /* 0x000000060c227899 */ /* 0x000fe400080006ff */
[----:B------:R-:W-:Y:S01]  /*18e0*/  ULEA UR5, UR7, UR6, 0x3 ;  /* 0x0000000607057291 */ /* 0x000fe2000f8e18ff */
[----:B------:R-:W-:Y:S01]  /*18f0*/  LOP3.LUT R12, R12, UR8, RZ, 0x3c, !PT ;  /* 0x000000080c0c7c12 */ /* 0x000fe2000f8e3cff */
[----:B------:R-:W-:Y:S02]  /*1900*/  ULEA UR8, UR4, UR6, 0xb ;  /* 0x0000000604087291 */ /* 0x000fe4000f8e58ff */
[----:B------:R-:W-:Y:S01]  /*1910*/  UIADD3 UR32, UPT, UPT, UR32, 0xc400, URZ ;  /* 0x0000c40020207890 */ /* 0x000fe2000fffe0ff */
[----:B-1----:R-:W-:Y:S01]  /*1920*/  SHF.L.U32 R0, R12, 0x1f, RZ ;  /* 0x0000001f0c007819 */ /* 0x002fe200000006ff */
[----:B------:R-:W-:Y:S02]  /*1930*/  USHF.L.U32 UR18, UR12, 0x7, URZ ;  /* 0x000000070c127899 */ /* 0x000fe400080006ff */
[----:B------:R-:W-:Y:S01]  /*1940*/  UIADD3 UR16, UPT, UPT, UR16, 0x14400, URZ ;  /* 0x0001440010107890 */ /* 0x000fe2000fffe0ff */
[----:B------:R2:W1:Y:S01]  /*1950*/  SYNCS.PHASECHK.TRANS64.TRYWAIT P0, [UR5+0x20], R0 ;  /* 0x00002000ff0075a7 */ /* 0x0004620008001105 */
[----:B------:R-:W-:Y:S01]  /*1960*/  UIADD3 UR8, UPT, UPT, UR8, 0x34400, URZ ;  /* 0x0003440008087890 */ /* 0x000fe2000fffe0ff */
[----:B------:R-:W-:Y:S01]  /*1970*/  UMOV UR4, 0x0 ;  /* 0x0000000000047882 */ /* 0x000fe20000000000 */
[----:B------:R-:W-:Y:S01]  /*1980*/  UMOV UR5, 0x10000000 ;  /* 0x1000000000057882 */ /* 0x000fe20000000000 */
[----:B------:R-:W-:Y:S01]  /*1990*/  UMOV UR17, UR33 ;  /* 0x0000002100117c82 */ /* 0x000fe20008000000 */
[----:B------:R-:W-:Y:S01]  /*19a0*/  UMOV UR20, UR36 ;  /* 0x0000002400147c82 */ /* 0x000fe20008000000 */
[----:B------:R-:W-:Y:S01]  /*19b0*/  UMOV UR13, UR36 ;  /* 0x00000024000d7c82 */ /* 0x000fe20008000000 */
[----:B------:R-:W-:Y:S01]  /*19c0*/  UMOV UR9, UR33 ;  /* 0x0000002100097c82 */ /* 0x000fe20008000000 */
[----:B------:R-:W-:Y:S01]  /*19d0*/  UTMALDG.3D [UR32], [UR24], desc[UR4] ;  /* 0x00000420180075b4 */ /* 0x000fe20008011000 */
[----:B------:R-:W-:Y:S01]  /*19e0*/  UTMALDG.3D [UR16], [UR22], desc[UR4] ;  /* 0x00000410160075b4 */ /* 0x000fe20008011000 */
[----:B------:R3:W-:Y:S02]  /*19f0*/  UTMALDG.4D [UR8], [UR14], desc[UR4] ;  /* 0x000004080e0075b4 */ /* 0x0007e40008019000 */
[----:B---3--:R-:W-:Y:S01]  /*1a00*/  UIADD3 UR12, UPT, UPT, UR12, 0x1, URZ ;  /* 0x000000010c0c7890 */ /* 0x008fe2000fffe0ff */
[----:B------:R-:W-:-:S03]  /*1a10*/  UMOV UR4, UR7 ;  /* 0x0000000700047c82 */ /* 0x000fc60008000000 */
[----:B------:R-:W-:-:S09]  /*1a20*/  UISETP.NE.AND UP0, UPT, UR12, UR21, UPT ;  /* 0x000000150c00728c */ /* 0x000fd2000bf05270 */
[----:B--2---:R-:W-:Y:S05]  /*1a30*/  BRA.U UP0, `(.L_x_23) ;  /* 0xfffffffd00747547 */ /* 0x004fea000b83ffff */
.L_x_20:
[----:B------:R-:W-:Y:S01]  /*1a40*/  LEA R3, R11, UR6, 0x3 ;  /* 0x000000060b037c11 */ /* 0x000fe2000f8e18ff */
[----:B------:R-:W-:Y:S01]  /*1a50*/  @!P1 SYNCS.ARRIVE.TRANS64.A1T0 RZ, [UR6+0x78], RZ ;  /* 0x000078ffffff99a7 */ /* 0x000fe20008100006 */
[----:B-1----:R-:W-:Y:S01]  /*1a60*/  SHF.L.U32 R0, R10, 0x1f, RZ ;  /* 0x0000001f0a007819 */ /* 0x002fe200000006ff */
[----:B------:R-:W-:-:S03]  /*1a70*/  NOP ;  /* 0x0000000000007918 */ /* 0x000fc60000000000 */
[----:B------:R-:W1:Y:S01]  /*1a80*/  SYNCS.PHASECHK.TRANS64.TRYWAIT P0, [R3+URZ+0x80], R0 ;  /* 0x00008000030075a7 */ /* 0x000e6200080011ff */
[----:B------:R-:W-:Y:S01]  /*1a90*/  LEA R5, R11, UR6, 0x4 ;  /* 0x000000060b057c11 */ /* 0x000fe2000f8e20ff */
[----:B-1----:R-:W-:Y:S06]  /*1aa0*/  @!P0 BRA `(.L_x_24) ;  /* 0x000000d000e48947 */ /* 0x002fec0003800000 */
.L_x_173:
[----:B------:R-:W2:Y:S01]  /*1ab0*/  LDS.128 R4, [R5+0xe0] ;  /* 0x0000e00005047984 */ /* 0x000ea20000000c00 */
[----:B------:R-:W-:Y:S01]  /*1ac0*/  @!PT LDS RZ, [RZ] ;  /* 0x00000000fffff984 */ /* 0x000fe20000000800 */
[----:B------:R-:W-:Y:S01]  /*1ad0*/  @!PT LDS RZ, [RZ] ;  /* 0x00000000fffff984 */ /* 0x000fe20000000800 */
[----:B------:R-:W-:Y:S01]  /*1ae0*/  @!PT LDS RZ, [RZ] ;  /* 0x00000000fffff984 */ /* 0x000fe20000000800 */
[----:B------:R-:W-:Y:S01]  /*1af0*/  @!PT LDS RZ, [RZ] ;  /* 0x00000000fffff984 */ /* 0x000fe20000000800 */
[----:B------:R1:W-:Y:S06]  /*1b00*/  MEMBAR.ALL.CTA ;  /* 0x0000000000007992 */ /* 0x0003ec0000008000 */
[----:B-1----:R-:W1:Y:S01]  /*1b10*/  FENCE.VIEW.ASYNC.S ;  /* 0x00000000000073c6 */ /* 0x002e620000000000 */
[----:B--2---:R-:W-:-:S13]  /*1b20*/  LOP3.LUT P0, RZ, R6, 0x1, RZ, 0xc0, !PT ;  /* 0x0000000106ff7812 */ /* 0x004fda000780c0ff */
[----:B-1----:R-:W-:Y:S01]  /*1b30*/  VOTEU.ANY UP1, P0 ;  /* 0x0000000000ff7886 */ /* 0x002fe20000020100 */
[----:B------:R-:W-:-:S13]  /*1b40*/  PLOP3.LUT P0, PT, PT, PT, UP1, 0x80, 0x8 ;  /* 0x000000000008781c */ /* 0x000fda0003f0f018 */
[----:B------:R-:W-:Y:S02]  /*1b50*/  @P0 LOP3.LUT R0, R5, 0xffff, RZ, 0xc0, !PT ;  /* 0x0000ffff05000812 */ /* 0x000fe400078ec0ff */
[----:B------:R-:W-:Y:S02]  /*1b60*/  @P0 MOV R2, R4 ;  /* 0x0000000400020202 */ /* 0x000fe40000000f00 */
[----:B------:R-:W-:Y:S01]  /*1b70*/  @P0 R2UR UR5, R0 ;  /* 0x00000000000502ca */ /* 0x000fe200000e0000 */
[----:B------:R-:W-:Y:S01]  /*1b80*/  VIADD R0, R3, 0x90 ;  /* 0x0000009003007836 */ /* 0x000fe20000000000 */
[----:B------:R-:W-:Y:S02]  /*1b90*/  @P0 SHF.R.U32.HI R4, RZ, 0x10, R5 ;  /* 0x00000010ff040819 */ /* 0x000fe40000011605 */
[----:B------:R-:W-:Y:S02]  /*1ba0*/  @P0 R2UR UR8, R2 ;  /* 0x00000000020802ca */ /* 0x000fe400000e0000 */
[----:B------:R-:W-:-:S02]  /*1bb0*/  PRMT R0, RZ, 0x654, R0 ;  /* 0x00000654ff007816 */ /* 0x000fc40000000000 */
[----:B------:R-:W-:Y:S02]  /*1bc0*/  @P0 R2UR UR4, R4 ;  /* 0x00000000040402ca */ /* 0x000fe400000e0000 */
[----:B------:R1:W-:Y:S03]  /*1bd0*/  SYNCS.ARRIVE.TRANS64.RED.A1T0 RZ, [R0+URZ], RZ ;  /* 0x000000ff00ff79a7 */ /* 0x0003e600081004ff */
[----:B------:R-:W-:-:S04]  /*1be0*/  @UP1 UMOV UR28, UR5 ;  /* 0x00000005001c1c82 */ /* 0x000fc80008000000 */
[----:B------:R-:W-:-:S04]  /*1bf0*/  @UP1 UMOV UR29, UR8 ;  /* 0x00000008001d1c82 */ /* 0x000fc80008000000 */
[----:B------:R-:W-:Y:S01]  /*1c00*/  @UP1 UMOV UR36, UR4 ;  /* 0x0000000400241c82 */ /* 0x000fe20008000000 */
[----:B------:R-:W-:Y:S05]  /*1c10*/  BRA.U !UP4, `(.L_x_25) ;  /* 0x000000010cd07547 */ /* 0x000fea000b800000 */
[----:B------:R-:W4:Y:S01]  /*1c20*/  LDCU.128 UR24, c[0x0][0xd10] ;  /* 0x0001a200ff1877ac */ /* 0x000f220008000c00 */
[----:B------:R-:W2:Y:S01]  /*1c30*/  LDCU UR19, c[0x0][0xd20] ;  /* 0x0001a400ff1377ac */ /* 0x000ea20008000800 */
[----:B------:R-:W3:Y:S01]  /*1c40*/  LDCU UR18, c[0x0][0xd0c] ;  /* 0x0001a180ff1277ac */ /* 0x000ee20008000800 */
[----:B------:R-:W1:Y:S01]  /*1c50*/  LDCU.64 UR16, c[0x0][0xd28] ;  /* 0x0001a500ff1077ac */ /* 0x000e620008000a00 */
[----:B----4-:R-:W-:Y:S02]  /*1c60*/  UIMAD.WIDE.U32 UR4, UR30, UR27, URZ ;  /* 0x0000001b1e0472a5 */ /* 0x010fe4000f8e00ff */
[----:B------:R-:W-:Y:S02]  /*1c70*/  UIMAD.WIDE.U32 UR8, UR38, UR24, URZ ;  /* 0x00000018260872a5 */ /* 0x000fe4000f8e00ff */
[----:B------:R-:W-:Y:S02]  /*1c80*/  UISETP.NE.AND UP0, UPT, UR26, 0x1, UPT ;  /* 0x000000011a00788c */ /* 0x000fe4000bf05270 */
[----:B------:R-:W-:Y:S01]  /*1c90*/  UIMAD.WIDE.U32 UR12, UR28, UR27, URZ ;  /* 0x0000001b1c0c72a5 */ /* 0x000fe2000f8e00ff */
[----:B------:R-:W-:Y:S01]  /*1ca0*/  UMOV UR4, UR5 ;  /* 0x0000000500047c82 */ /* 0x000fe20008000000 */
[----:B---3--:R-:W-:-:S02]  /*1cb0*/  UISETP.NE.AND UP2, UPT, UR18, 0x1, UPT ;  /* 0x000000011200788c */ /* 0x008fc4000bf45270 */
[----:B--2---:R-:W-:Y:S02]  /*1cc0*/  USHF.R.U32.HI UR5, URZ, UR19, UR4 ;  /* 0x00000013ff057299 */ /* 0x004fe40008011604 */
[----:B------:R-:W-:Y:S01]  /*1cd0*/  UIMAD.WIDE.U32 UR14, UR29, UR24, URZ ;  /* 0x000000181d0e72a5 */ /* 0x000fe2000f8e00ff */
[----:B------:R-:W-:Y:S01]  /*1ce0*/  UMOV UR4, UR9 ;  /* 0x0000000900047c82 */ /* 0x000fe20008000000 */
[----:B------:R-:W-:Y:S02]  /*1cf0*/  USEL UR5, UR30, UR5, !UP0 ;  /* 0x000000051e057287 */ /* 0x000fe4000c000000 */
[----:B------:R-:W-:Y:S02]  /*1d00*/  USHF.R.U32.HI UR4, URZ, UR25, UR4 ;  /* 0x00000019ff047299 */ /* 0x000fe40008011604 */
[----:B-1----:R-:W-:Y:S02]  /*1d10*/  UIMAD.WIDE.U32 UR10, UR5, UR16, URZ ;  /* 0x00000010050a72a5 */ /* 0x002fe4000f8e00ff */
[----:B------:R-:W-:Y:S01]  /*1d20*/  USEL UR8, UR38, UR4, !UP2 ;  /* 0x0000000426087287 */ /* 0x000fe2000d000000 */
[----:B------:R-:W-:-:S02]  /*1d30*/  UMOV UR14, UR15 ;  /* 0x0000000f000e7c82 */ /* 0x000fc40008000000 */
[----:B------:R-:W-:Y:S01]  /*1d40*/  UMOV UR4, UR13 ;  /* 0x0000000d00047c82 */ /* 0x000fe20008000000 */
[----:B------:R-:W-:Y:S01]  /*1d50*/  UIMAD.WIDE.U32 UR12, UR8, UR16, URZ ;  /* 0x00000010080c72a5 */ /* 0x000fe2000f8e00ff */
[----:B------:R-:W-:Y:S01]  /*1d60*/  UMOV UR10, UR11 ;  /* 0x0000000b000a7c82 */ /* 0x000fe20008000000 */
[----:B------:R-:W-:Y:S02]  /*1d70*/  USHF.R.U32.HI UR4, URZ, UR19, UR4 ;  /* 0x00000013ff047299 */ /* 0x000fe40008011604 */
[----:B------:R-:W-:-:S03]  /*1d80*/  @UP3 USHF.R.U32.HI UR5, URZ, UR17, UR10 ;  /* 0x00000011ff053299 */ /* 0x000fc6000801160a */
[----:B------:R-:W-:Y:S01]  /*1d90*/  UMOV UR12, UR13 ;  /* 0x0000000d000c7c82 */ /* 0x000fe20008000000 */
[----:B------:R-:W-:Y:S02]  /*1da0*/  USHF.R.U32.HI UR25, URZ, UR25, UR14 ;  /* 0x00000019ff197299 */ /* 0x000fe4000801160e */
[----:B------:R-:W-:Y:S02]  /*1db0*/  USEL UR4, UR28, UR4, !UP0 ;  /* 0x000000041c047287 */ /* 0x000fe4000c000000 */
[----:B------:R-:W-:Y:S02]  /*1dc0*/  @UP3 USHF.R.U32.HI UR8, URZ, UR17, UR12 ;  /* 0x00000011ff083299 */ /* 0x000fe4000801160c */
[----:B------:R-:W-:Y:S02]  /*1dd0*/  UIMAD UR9, UR44, UR5, URZ ;  /* 0x000000052c0972a4 */ /* 0x000fe4000f8e02ff */
[----:B------:R-:W-:Y:S02]  /*1de0*/  USEL UR5, UR29, UR25, !UP2 ;  /* 0x000000191d057287 */ /* 0x000fe4000d000000 */
[----:B------:R-:W-:-:S02]  /*1df0*/  UIMAD UR12, UR44, UR8, URZ ;  /* 0x000000082c0c72a4 */ /* 0x000fc4000f8e02ff */
[----:B------:R-:W-:Y:S02]  /*1e00*/  UISETP.GE.AND UP0, UPT, UR4, UR9, UPT ;  /* 0x000000090400728c */ /* 0x000fe4000bf06270 */
[----:B------:R-:W-:Y:S02]  /*1e10*/  UIMAD.WIDE.U32 UR10, UR4, UR16, URZ ;  /* 0x00000010040a72a5 */ /* 0x000fe4000f8e00ff */
[----:B------:R-:W-:Y:S02]  /*1e20*/  UISETP.GE.OR UP0, UPT, UR5, UR12, UP0 ;  /* 0x0000000c0500728c */ /* 0x000fe40008706670 */
[----:B------:R-:W-:-:S03]  /*1e30*/  UIMAD.WIDE.U32 UR12, UR5, UR16, URZ ;  /* 0x00000010050c72a5 */ /* 0x000fc6000f8e00ff */
[----:B------:R-:W-:Y:S01]  /*1e40*/  UMOV UR9, UR11 ;  /* 0x0000000b00097c82 */ /* 0x000fe20008000000 */
[----:B------:R-:W-:Y:S02]  /*1e50*/  UIADD3 UR11, UPT, UPT, -UR4, URZ, URZ ;  /* 0x000000ff040b7290 */ /* 0x000fe4000fffe1ff */
[----:B------:R-:W-:Y:S02]  /*1e60*/  USHF.R.U32.HI UR9, URZ, UR17, UR9 ;  /* 0x00000011ff097299 */ /* 0x000fe40008011609 */
[----:B------:R-:W-:Y:S02]  /*1e70*/  UIMAD UR12, UR26, UR11, UR28 ;  /* 0x0000000b1a0c72a4 */ /* 0x000fe4000f8e021c */
[----:B------:R-:W-:Y:S01]  /*1e80*/  USEL UR9, UR4, UR9, !UP3 ;  /* 0x0000000904097287 */ /* 0x000fe2000d800000 */
[----:B------:R-:W-:Y:S01]  /*1e90*/  @!UP0 UMOV UR10, UR13 ;  /* 0x0000000d000a8c82 */ /* 0x000fe20008000000 */
[----:B------:R-:W-:Y:S02]  /*1ea0*/  UIADD3 UR13, UPT, UPT, -UR5, URZ, URZ ;  /* 0x000000ff050d7290 */ /* 0x000fe4000fffe1ff */
[----:B------:R-:W-:-:S02]  /*1eb0*/  @!UP0 USHF.R.U32.HI UR10, URZ, UR17, UR10 ;  /* 0x00000011ff0a8299 */ /* 0x000fc4000801160a */
[----:B------:R-:W-:Y:S02]  /*1ec0*/  UIADD3 UR11, UPT, UPT, -UR9, URZ, URZ ;  /* 0x000000ff090b7290 */ /* 0x000fe4000fffe1ff */
[----:B------:R-:W-:Y:S02]  /*1ed0*/  @!UP0 USEL UR10, UR5, UR10, !UP3 ;  /* 0x0000000a050a8287 */ /* 0x000fe4000d800000 */
[----:B------:R-:W-:Y:S02]  /*1ee0*/  UIMAD UR11, UR44, UR11, UR4 ;  /* 0x0000000b2c0b72a4 */ /* 0x000fe4000f8e0204 */
[----:B------:R-:W-:Y:S02]  /*1ef0*/  @!UP0 UIADD3 UR9, UPT, UPT, UR9, -UR10, URZ ;  /* 0x8000000a09098290 */ /* 0x000fe4000fffe0ff */
[----:B------:R-:W-:Y:S02]  /*1f00*/  @!UP0 UIMAD UR10, UR11, UR8, UR10 ;  /* 0x000000080b0a82a4 */ /* 0x000fe4000f8e020a */
[----:B------:R-:W-:-:S02]  /*1f10*/  @!UP0 UIMAD UR4, UR44, UR9, UR5 ;  /* 0x000000092c0482a4 */ /* 0x000fc4000f8e0205 */
[----:B------:R-:W-:Y:S02]  /*1f20*/  UIMAD UR8, UR18, UR13, UR29 ;  /* 0x0000000d120872a4 */ /* 0x000fe4000f8e021d */
[----:B------:R-:W-:Y:S01]  /*1f30*/  UIMAD UR28, UR4, UR26, UR12 ;  /* 0x0000001a041c72a4 */ /* 0x000fe2000f8e020c */
[----:B------:R-:W-:Y:S02]  /*1f40*/  @!UP0 UMOV UR5, UR10 ;  /* 0x0000000a00058c82 */ /* 0x000fe40008000000 */
[----:B------:R-:W-:-:S12]  /*1f50*/  UIMAD UR29, UR5, UR18, UR8 ;  /* 0x00000012051d72a4 */ /* 0x000fd8000f8e0208 */
.L_x_25:
[----:B------:R-:W2:Y:S02]  /*1f60*/  LDCU UR4, c[0x0][0xd30] ;  /* 0x0001a600ff0477ac */ /* 0x000ea40008000800 */
[----:B--2---:R-:W-:-:S09]  /*1f70*/  UISETP.NE.AND UP0, UPT, UR4, 0x1, UPT ;  /* 0x000000010400788c */ /* 0x004fd2000bf05270 */
[----:B------:R-:W-:Y:S05]  /*1f80*/  BRA.U UP0, `(.L_x_26) ;  /* 0x0000000100447547 */ /* 0x000fea000b800000 */
[----:B------:R-:W2:Y:S01]  /*1f90*/  LDCU.128 UR12, c[0x0][0xd10] ;  /* 0x0001a200ff0c77ac */ /* 0x000ea20008000c00 */
[----:B------:R-:W1:Y:S01]  /*1fa0*/  LDCU UR10, c[0x0][0xd0c] ;  /* 0x0001a180ff0a77ac */ /* 0x000e620008000800 */
[----:B------:R-:W3:Y:S01]  /*1fb0*/  LDCU UR11, c[0x0][0xd20] ;  /* 0x0001a400ff0b77ac */ /* 0x000ee20008000800 */
[----:B--2---:R-:W-:Y:S02]  /*1fc0*/  UIMAD.WIDE.U32 UR8, UR29, UR12, URZ ;  /* 0x0000000c1d0872a5 */ /* 0x004fe4000f8e00ff */
[----:B------:R-:W-:Y:S02]  /*1fd0*/  UIMAD.WIDE.U32 UR4, UR28, UR15, URZ ;  /* 0x0000000f1c0472a5 */ /* 0x000fe4000f8e00ff */
[----:B-1----:R-:W-:Y:S02]  /*1fe0*/  UISETP.NE.AND UP2, UPT, UR10, 0x1, UPT ;  /* 0x000000010a00788c */ /* 0x002fe4000bf45270 */
        /* <DEDUP_REMOVED lines=11> */
.L_x_26:
[----:B------:R-:W-:Y:S01]  /*20a0*/  VIADD R11, R11, 0x1 ;  /* 0x000000010b0b7836 */ /* 0x000fe20000000000 */
[----:B------:R-:W-:Y:S01]  /*20b0*/  PLOP3.LUT P1, PT, PT, PT, PT, 0x80, 0x8 ;  /* 0x000000000008781c */ /* 0x000fe20003f2f070 */
[----:B------:R-:W-:Y:S02]  /*20c0*/  UIADD3 UR25, UPT, UPT, UR28, UR39, URZ ;  /* 0x000000271c197290 */ /* 0x000fe4000fffe0ff */
[----:B------:R-:W-:Y:S01]  /*20d0*/  UIADD3 UR11, UPT, UPT, UR29, UR42, URZ ;  /* 0x0000002a1d0b7290 */ /* 0x000fe2000fffe0ff */
[----:B------:R-:W-:-:S04]  /*20e0*/  ISETP.NE.AND P0, PT, R11, 0x2, PT ;  /* 0x000000020b00780c */ /* 0x000fc80003f05270 */
[----:B------:R-:W-:Y:S02]  /*20f0*/  SEL R3, RZ, 0x1, P0 ;  /* 0x00000001ff037807 */ /* 0x000fe40000000000 */
[----:B------:R-:W-:Y:S02]  /*2100*/  SEL R11, R11, RZ, P0 ;  /* 0x000000ff0b0b7207 */ /* 0x000fe40000000000 */
[----:B------:R-:W-:Y:S01]  /*2110*/  LOP3.LUT R10, R10, R3, RZ, 0x3c, !PT ;  /* 0x000000030a0a7212 */ /* 0x000fe200078e3cff */
[----:B------:R-:W-:Y:S06]  /*2120*/  BRA.U UP1, `(.L_x_27) ;  /* 0xfffffff5012c7547 */ /* 0x000fec000b83ffff */
[----:B------:R-:W-:Y:S01]  /*2130*/  UIADD3 UR8, UPT, UPT, UR6, 0x20, URZ ;  /* 0x0000002006087890 */ /* 0x000fe2000fffe0ff */
[----:B------:R-:W-:-:S03]  /*2140*/  SHF.L.U32 R3, R12, 0x1f, RZ ;  /* 0x0000001f0c037819 */ /* 0x000fc600000006ff */
[----:B------:R-:W-:-:S09]  /*2150*/  ULEA UR4, UR7, UR8, 0x3 ;  /* 0x0000000807047291 */ /* 0x000fd2000f8e18ff */
[----:B------:R-:W2:Y:S02]  /*2160*/  SYNCS.PHASECHK.TRANS64.TRYWAIT P0, [UR4], R3 ;  /* 0x00000003ff0075a7 */ /* 0x000ea40008001104 */
[----:B--2---:R-:W-:Y:S05]  /*2170*/  @!P0 BRA `(.L_x_28) ;  /* 0x000000cc00448947 */ /* 0x004fea0003800000 */
.L_x_175:
[----:B------:R-:W-:-:S04]  /*2180*/  UIADD3 UR4, UPT, UPT, UR7, 0x1, URZ ;  /* 0x0000000107047890 */ /* 0x000fc8000fffe0ff */
[----:B------:R-:W-:-:S04]  /*2190*/  UISETP.NE.AND UP0, UPT, UR4, 0x4, UPT ;  /* 0x000000040400788c */ /* 0x000fc8000bf05270 */
[----:B------:R-:W-:Y:S02]  /*21a0*/  USEL UR6, URZ, 0x1, UP0 ;  /* 0x00000001ff067887 */ /* 0x000fe40008000000 */
[----:B------:R-:W-:-:S04]  /*21b0*/  USEL UR4, UR4, URZ, UP0 ;  /* 0x000000ff04047287 */ /* 0x000fc80008000000 */
[----:B------:R-:W-:Y:S01]  /*21c0*/  ULEA UR5, UR4, UR8, 0x3 ;  /* 0x0000000804057291 */ /* 0x000fe2000f8e18ff */
[----:B------:R-:W-:-:S04]  /*21d0*/  LOP3.LUT R2, R12, UR6, RZ, 0x3c, !PT ;  /* 0x000000060c027c12 */ /* 0x000fc8000f8e3cff */
[----:B-1----:R-:W-:-:S04]  /*21e0*/  SHF.L.U32 R3, R2, 0x1f, RZ ;  /* 0x0000001f02037819 */ /* 0x002fc800000006ff */
[----:B------:R-:W1:Y:S02]  /*21f0*/  SYNCS.PHASECHK.TRANS64.TRYWAIT P0, [UR5], R3 ;  /* 0x00000003ff0075a7 */ /* 0x000e640008001105 */
[----:B-1----:R-:W-:Y:S05]  /*2200*/  @!P0 BRA `(.L_x_29) ;  /* 0x000000cc00388947 */ /* 0x002fea0003800000 */
.L_x_177:
        /* <DEDUP_REMOVED lines=9> */
.L_x_179:
[----:B------:R-:W-:-:S04]  /*22a0*/  UIADD3 UR4, UPT, UPT, UR4, 0x1, URZ ;  /* 0x0000000104047890 */ /* 0x000fc8000fffe0ff */
[----:B------:R-:W-:-:S04]  /*22b0*/  UISETP.NE.AND UP0, UPT, UR4, 0x4, UPT ;  /* 0x000000040400788c */ /* 0x000fc8000bf05270 */
[----:B------:R-:W-:Y:S02]  /*22c0*/  USEL UR5, URZ, 0x1, UP0 ;  /* 0x00000001ff057887 */ /* 0x000fe40008000000 */
[----:B------:R-:W-:-:S04]  /*22d0*/  USEL UR4, UR4, URZ, UP0 ;  /* 0x000000ff04047287 */ /* 0x000fc80008000000 */
[----:B------:R-:W-:Y:S01]  /*22e0*/  ULEA UR4, UR4, UR8, 0x3 ;  /* 0x0000000804047291 */ /* 0x000fe2000f8e18ff */
[----:B-1----:R-:W-:-:S04]  /*22f0*/  LOP3.LUT R3, R2, UR5, RZ, 0x3c, !PT ;  /* 0x0000000502037c12 */ /* 0x002fc8000f8e3cff */
[----:B------:R-:W-:Y:S01]  /*2300*/  SHF.L.U32 R3, R3, 0x1f, RZ ;  /* 0x0000001f03037819 */ /* 0x000fe200000006ff */
[----:B------:R-:W-:-:S07]  /*2310*/  IMAD.U32 R0, RZ, RZ, UR4 ;  /* 0x00000004ff007e24 */ /* 0x000fce000f8e00ff */
.L_x_31:
[----:B-1----:R1:W2:Y:S02]  /*2320*/  SYNCS.PHASECHK.TRANS64.TRYWAIT P0, [R0+URZ], R3 ;  /* 0x00000003000075a7 */ /* 0x0022a400080011ff */
[----:B--2---:R-:W-:Y:S05]  /*2330*/  @!P0 NANOSLEEP.SYNCS 0x989680 ;  /* 0x009896800000895d */ /* 0x004fea0003900000 */
[----:B------:R-:W2:Y:S02]  /*2340*/  @!P0 SYNCS.PHASECHK.TRANS64 P0, [R0+URZ], R3 ;  /* 0x00000003000085a7 */ /* 0x000ea400080010ff */
[----:B--234-:R-:W-:Y:S05]  /*2350*/  @P0 EXIT ;  /* 0x000000000000094d */ /* 0x01cfea0003800000 */
[----:B------:R-:W-:Y:S05]  /*2360*/  BRA `(.L_x_31) ;  /* 0xfffffffc00ec7947 */ /* 0x000fea000383ffff */
.L_x_17:
[----:B------:R-:W-:-:S04]  /*2370*/  UISETP.NE.AND UP0, UPT, UR37, URZ, UPT ;  /* 0x000000ff2500728c */ /* 0x000fc8000bf05270 */
[----:B------:R-:W-:-:S09]  /*2380*/  UISETP.NE.OR UP0, UPT, UR24, 0x1, UP0 ;  /* 0x000000011800788c */ /* 0x000fd20008705670 */
[----:B------:R-:W-:Y:S05]  /*2390*/  BRA.U UP0, `(.L_x_32) ;  /* 0x0000000500487547 */ /* 0x000fea000b800000 */
[----:B------:R-:W-:Y:S01]  /*23a0*/  ISETP.NE.AND P2, PT, R0, RZ, PT ;  /* 0x000000ff0000720c */ /* 0x000fe20003f45270 */
[----:B------:R-:W-:Y:S01]  /*23b0*/  IMAD.MOV.U32 R12, RZ, RZ, 0x1 ;  /* 0x00000001ff0c7424 */ /* 0x000fe200078e00ff */
[----:B------:R-:W-:Y:S02]  /*23c0*/  CS2R R10, SRZ ;  /* 0x00000000000a7805 */ /* 0x000fe4000001ff00 */
[----:B------:R-:W-:Y:S01]  /*23d0*/  CS2R R8, SRZ ;  /* 0x0000000000087805 */ /* 0x000fe2000001ff00 */
[----:B------:R-:W-:Y:S01]  /*23e0*/  UMOV UR6, 0x400 ;  /* 0x0000040000067882 */ /* 0x000fe20000000000 */
[----:B------:R-:W-:Y:S01]  /*23f0*/  UMOV UR5, URZ ;  /* 0x000000ff00057c82 */ /* 0x000fe20008000000 */
[----:B------:R-:W-:-:S12]  /*2400*/  ULEA UR6, UR37, UR6, 0x18 ;  /* 0x0000000625067291 */ /* 0x000fd8000f8ec0ff */
.L_x_36:
[----:B------:R-:W-:Y:S02]  /*2410*/  LEA R2, R8, UR6, 0x3 ;  /* 0x0000000608027c11 */ /* 0x000fe4000f8e18ff */
[----:B------:R-:W-:-:S03]  /*2420*/  SHF.L.U32 R5, R9, 0x1f, RZ ;  /* 0x0000001f09057819 */ /* 0x000fc600000006ff */
[----:B------:R-:W-:Y:S01]  /*2430*/  VIADD R4, R2, 0xc0 ;  /* 0x000000c002047836 */ /* 0x000fe20000000000 */
[----:B------:R-:W1:Y:S02]  /*2440*/  SYNCS.PHASECHK.TRANS64.TRYWAIT P0, [R2+URZ+0xb0], R5 ;  /* 0x0000b005020075a7 */ /* 0x000e6400080011ff */
[----:B-1----:R-:W-:Y:S05]  /*2450*/  @!P0 BRA `(.L_x_33) ;  /* 0x000000c800d48947 */ /* 0x002fea0003800000 */
.L_x_180:
[----:B------:R-:W-:Y:S01]  /*2460*/  ULEA UR4, UR5, UR6, 0x3 ;  /* 0x0000000605047291 */ /* 0x000fe2000f8e18ff */
[----:B------:R-:W-:Y:S02]  /*2470*/  PRMT R4, RZ, 0x654, R4 ;  /* 0x00000654ff047816 */ /* 0x000fe40000000004 */
[----:B-1----:R-:W-:Y:S01]  /*2480*/  SHF.L.U32 R5, R12, 0x1f, RZ ;  /* 0x0000001f0c057819 */ /* 0x002fe200000006ff */
[----:B------:R-:W-:Y:S01]  /*2490*/  UIADD3 UR7, UPT, UPT, UR4, 0x80, URZ ;  /* 0x0000008004077890 */ /* 0x000fe2000fffe0ff */
[----:B------:R1:W-:Y:S05]  /*24a0*/  SYNCS.ARRIVE.TRANS64.RED.A1T0 RZ, [R4+URZ], RZ ;  /* 0x000000ff04ff79a7 */ /* 0x0003ea00081004ff */
[----:B------:R-:W-:Y:S01]  /*24b0*/  IMAD.U32 R7, RZ, RZ, UR7 ;  /* 0x00000007ff077e24 */ /* 0x000fe2000f8e00ff */
[----:B------:R-:W2:Y:S04]  /*24c0*/  SYNCS.PHASECHK.TRANS64.TRYWAIT P0, [UR4+0x90], R5 ;  /* 0x00009005ff0075a7 */ /* 0x000ea80008001104 */
[----:B------:R-:W-:Y:S01]  /*24d0*/  PRMT R6, R0, 0x654, R7 ;  /* 0x0000065400067816 */ /* 0x000fe20000000007 */
[----:B-1----:R-:W-:Y:S01]  /*24e0*/  @!P2 IMAD.MOV.U32 R4, RZ, RZ, 0x10 ;  /* 0x00000010ff04a424 */ /* 0x002fe200078e00ff */
[----:B--2---:R-:W-:Y:S06]  /*24f0*/  @!P0 BRA `(.L_x_34) ;  /* 0x000000c800c08947 */ /* 0x004fec0003800000 */
.L_x_182:
[----:B------:R-:W-:Y:S01]  /*2500*/  ULEA UR8, UR5, UR6, 0x4 ;  /* 0x0000000605087291 */ /* 0x000fe2000f8e20ff */
[----:B------:R-:W-:Y:S01]  /*2510*/  SEL R3, R6, R3, !P2 ;  /* 0x0000000306037207 */ /* 0x000fe20005000000 */
[----:B------:R-:W-:Y:S01]  /*2520*/  UIADD3 UR9, UPT, UPT, UR4, 0x80, URZ ;  /* 0x0000008004097890 */ /* 0x000fe2000fffe0ff */
[----:B-1----:R-:W-:Y:S01]  /*2530*/  LEA R2, R11, UR6, 0x3 ;  /* 0x000000060b027c11 */ /* 0x002fe2000f8e18ff */
[----:B------:R-:W-:Y:S01]  /*2540*/  UIADD3 UR8, UPT, UPT, UR8, 0xe0, URZ ;  /* 0x000000e008087890 */ /* 0x000fe2000fffe0ff */
[----:B------:R-:W-:Y:S01]  /*2550*/  SHF.L.U32 R5, R10, 0x1f, RZ ;  /* 0x0000001f0a057819 */ /* 0x000fe200000006ff */
[----:B------:R1:W-:Y:S01]  /*2560*/  @!P2 SYNCS.ARRIVE.TRANS64.RED RZ, [R3+URZ], R4 ;  /* 0x0000000403ffa9a7 */ /* 0x0003e200080004ff */
[----:B------:R-:W-:Y:S01]  /*2570*/  UIADD3 UR4, UPT, UPT, UR5, 0x1, URZ ;  /* 0x0000000105047890 */ /* 0x000fe2000fffe0ff */
[----:B------:R-:W-:-:S03]  /*2580*/  VIADD R8, R8, 0x1 ;  /* 0x0000000108087836 */ /* 0x000fc60000000000 */
[----:B------:R-:W-:Y:S02]  /*2590*/  UISETP.NE.AND UP0, UPT, UR4, 0x2, UPT ;  /* 0x000000020400788c */ /* 0x000fe4000bf05270 */
[----:B------:R-:W-:Y:S06]  /*25a0*/  UGETNEXTWORKID.BROADCAST [UR8], [UR9] ;  /* 0x00000000080073ca */ /* 0x000fec0008000100 */
[----:B------:R-:W-:Y:S01]  /*25b0*/  USEL UR7, URZ, 0x1, UP0 ;  /* 0x00000001ff077887 */ /* 0x000fe20008000000 */
[----:B------:R-:W-:Y:S01]  /*25c0*/  ISETP.NE.AND P0, PT, R8, 0x2, PT ;  /* 0x000000020800780c */ /* 0x000fe20003f05270 */
[----:B------:R-:W-:Y:S01]  /*25d0*/  USEL UR5, UR4, URZ, UP0 ;  /* 0x000000ff04057287 */ /* 0x000fe20008000000 */
[----:B------:R-:W2:Y:S03]  /*25e0*/  SYNCS.PHASECHK.TRANS64.TRYWAIT P1, [R2+URZ+0x80], R5 ;  /* 0x00008005020075a7 */ /* 0x000ea600080211ff */
[----:B------:R-:W-:Y:S01]  /*25f0*/  LOP3.LUT R12, R12, UR7, RZ, 0x3c, !PT ;  /* 0x000000070c0c7c12 */ /* 0x000fe2000f8e3cff */
[----:B-12---:R-:W-:Y:S07]  /*2600*/  @!P1 BRA `(.L_x_35) ;  /* 0x000000c800949947 */ /* 0x006fee0003800000 */
.L_x_183:
[C---:B------:R-:W-:Y:S01]  /*2610*/  LEA R4, R11.reuse, UR6, 0x4 ;  /* 0x000000060b047c11 */ /* 0x040fe2000f8e20ff */
[----:B-1----:R-:W-:Y:S01]  /*2620*/  VIADD R2, R2, 0x90 ;  /* 0x0000009002027836 */ /* 0x002fe20000000000 */
[----:B------:R-:W-:Y:S01]  /*2630*/  SEL R8, R8, RZ, P0 ;  /* 0x000000ff08087207 */ /* 0x000fe20000000000 */
[----:B------:R-:W-:-:S03]  /*2640*/  VIADD R11, R11, 0x1 ;  /* 0x000000010b0b7836 */ /* 0x000fc60000000000 */
[----:B------:R-:W1:Y:S01]  /*2650*/  LDS.128 R4, [R4+0xe0] ;  /* 0x0000e00004047984 */ /* 0x000e620000000c00 */
[----:B------:R-:W-:Y:S02]  /*2660*/  PRMT R2, RZ, 0x654, R2 ;  /* 0x00000654ff027816 */ /* 0x000fe40000000002 */
[C---:B------:R-:W-:Y:S01]  /*2670*/  ISETP.NE.AND P1, PT, R11.reuse, 0x2, PT ;  /* 0x000000020b00780c */ /* 0x040fe20003f25270 */
[----:B------:R-:W-:Y:S01]  /*2680*/  @!PT LDS RZ, [RZ] ;  /* 0x00000000fffff984 */ /* 0x000fe20000000800 */
[----:B------:R-:W-:Y:S01]  /*2690*/  @!PT LDS RZ, [RZ] ;  /* 0x00000000fffff984 */ /* 0x000fe20000000800 */
[----:B------:R-:W-:Y:S01]  /*26a0*/  @!PT LDS RZ, [RZ] ;  /* 0x00000000fffff984 */ /* 0x000fe20000000800 */
[----:B------:R-:W-:Y:S01]  /*26b0*/  @!PT LDS RZ, [RZ] ;  /* 0x00000000fffff984 */ /* 0x000fe20000000800 */
[----:B------:R2:W-:Y:S06]  /*26c0*/  MEMBAR.ALL.CTA ;  /* 0x0000000000007992 */ /* 0x0005ec0000008000 */
[----:B--2---:R-:W2:Y:S01]  /*26d0*/  FENCE.VIEW.ASYNC.S ;  /* 0x00000000000073c6 */ /* 0x004ea20000000000 */
[----:B------:R-:W-:Y:S01]  /*26e0*/  SEL R11, R11, RZ, P1 ;  /* 0x000000ff0b0b7207 */ /* 0x000fe20000800000 */
[----:B--2---:R2:W-:Y:S01]  /*26f0*/  SYNCS.ARRIVE.TRANS64.RED.A1T0 RZ, [R2+URZ], RZ ;  /* 0x000000ff02ff79a7 */ /* 0x0045e200081004ff */
[----:B-1----:R-:W-:-:S02]  /*2700*/  LOP3.LUT P3, RZ, R6, 0x1, RZ, 0xc0, !PT ;  /* 0x0000000106ff7812 */ /* 0x002fc4000786c0ff */
[----:B------:R-:W-:-:S04]  /*2710*/  SEL R5, RZ, 0x1, P1 ;  /* 0x00000001ff057807 */ /* 0x000fc80000800000 */
[----:B------:R-:W-:Y:S02]  /*2720*/  LOP3.LUT R10, R10, R5, RZ, 0x3c, !PT ;  /* 0x000000050a0a7212 */ /* 0x000fe400078e3cff */
[----:B--2---:R-:W-:-:S04]  /*2730*/  SEL R2, RZ, 0x1, P0 ;  /* 0x00000001ff027807 */ /* 0x004fc80000000000 */
[----:B------:R-:W-:Y:S01]  /*2740*/  LOP3.LUT R9, R9, R2, RZ, 0x3c, !PT ;  /* 0x0000000209097212 */ /* 0x000fe200078e3cff */
[----:B------:R-:W-:Y:S06]  /*2750*/  @P3 BRA `(.L_x_36) ;  /* 0xfffffffc002c3947 */ /* 0x000fec000383ffff */
[----:B------:R-:W-:Y:S01]  /*2760*/  ULEA UR4, UR5, UR6, 0x3 ;  /* 0x0000000605047291 */ /* 0x000fe2000f8e18ff */
[----:B------:R-:W-:-:S08]  /*2770*/  SHF.L.U32 R3, R12, 0x1f, RZ ;  /* 0x0000001f0c037819 */ /* 0x000fd000000006ff */
[----:B------:R-:W1:Y:S02]  /*2780*/  SYNCS.PHASECHK.TRANS64 P0, [UR4+0x90], R3 ;  /* 0x00009003ff0075a7 */ /* 0x000e640008001004 */
[----:B-1----:R-:W-:Y:S05]  /*2790*/  @P0 BRA `(.L_x_37) ;  /* 0x0000000000080947 */ /* 0x002fea0003800000 */
[----:B------:R-:W1:Y:S02]  /*27a0*/  SYNCS.PHASECHK.TRANS64.TRYWAIT P0, [UR4+0x90], R3 ;  /* 0x00009003ff0075a7 */ /* 0x000e640008001104 */
[----:B-1----:R-:W-:Y:S05]  /*27b0*/  @!P0 BRA `(.L_x_38) ;  /* 0x000000c8003c8947 */ /* 0x002fea0003800000 */
.L_x_37:
[----:B------:R-:W-:-:S04]  /*27c0*/  UIADD3 UR7, UPT, UPT, UR5, 0x1, URZ ;  /* 0x0000000105077890 */ /* 0x000fc8000fffe0ff */
[----:B------:R-:W-:-:S04]  /*27d0*/  UISETP.NE.AND UP0, UPT, UR7, 0x2, UPT ;  /* 0x000000020700788c */ /* 0x000fc8000bf05270 */
[----:B------:R-:W-:Y:S02]  /*27e0*/  USEL UR8, URZ, 0x1, UP0 ;  /* 0x00000001ff087887 */ /* 0x000fe40008000000 */
[----:B------:R-:W-:-:S04]  /*27f0*/  USEL UR7, UR7, URZ, UP0 ;  /* 0x000000ff07077287 */ /* 0x000fc80008000000 */
[----:B------:R-:W-:Y:S01]  /*2800*/  ULEA UR7, UR7, UR6, 0x3 ;  /* 0x0000000607077291 */ /* 0x000fe2000f8e18ff */
[----:B-1----:R-:W-:-:S04]  /*2810*/  LOP3.LUT R3, R12, UR8, RZ, 0x3c, !PT ;  /* 0x000000080c037c12 */ /* 0x002fc8000f8e3cff */
[----:B------:R-:W-:-:S04]  /*2820*/  SHF.L.U32 R0, R3, 0x1f, RZ ;  /* 0x0000001f03007819 */ /* 0x000fc800000006ff */
[----:B------:R-:W1:Y:S02]  /*2830*/  SYNCS.PHASECHK.TRANS64 P0, [UR7+0x90], R0 ;  /* 0x00009000ff0075a7 */ /* 0x000e640008001007 */
[----:B-1----:R-:W-:Y:S05]  /*2840*/  @P0 EXIT ;  /* 0x000000000000094d */ /* 0x002fea0003800000 */
[----:B------:R-:W-:Y:S02]  /*2850*/  SHF.L.U32 R3, R3, 0x1f, RZ ;  /* 0x0000001f03037819 */ /* 0x000fe400000006ff */
[----:B------:R-:W-:-:S07]  /*2860*/  MOV R0, UR7 ;  /* 0x0000000700007c02 */ /* 0x000fce0008000f00 */
.L_x_39:
[----:B-1----:R1:W2:Y:S02]  /*2870*/  SYNCS.PHASECHK.TRANS64.TRYWAIT P0, [R0+URZ+0x90], R3 ;  /* 0x00009003000075a7 */ /* 0x0022a400080011ff */
[----:B--2---:R-:W-:Y:S05]  /*2880*/  @!P0 NANOSLEEP.SYNCS 0x989680 ;  /* 0x009896800000895d */ /* 0x004fea0003900000 */
[----:B------:R-:W2:Y:S02]  /*2890*/  @!P0 SYNCS.PHASECHK.TRANS64 P0, [R0+URZ+0x90], R3 ;  /* 0x00009003000085a7 */ /* 0x000ea400080010ff */
[----:B--2---:R-:W-:Y:S05]  /*28a0*/  @P0 EXIT ;  /* 0x000000000000094d */ /* 0x004fea0003800000 */
[----:B------:R-:W-:Y:S05]  /*28b0*/  BRA `(.L_x_39) ;  /* 0xfffffffc00ec7947 */ /* 0x000fea000383ffff */
.L_x_32:
[----:B------:R-:W-:-:S09]  /*28c0*/  UISETP.NE.AND UP0, UPT, UR24, URZ, UPT ;  /* 0x000000ff1800728c */ /* 0x000fd2000bf05270 */
[----:B------:R-:W-:Y:S05]  /*28d0*/  BRA.U UP0, `(.L_x_40) ;  /* 0x0000000d000c7547 */ /* 0x000fea000b800000 */
[----:B------:R-:W-:Y:S01]  /*28e0*/  UMOV UR4, 0x40 ;  /* 0x0000004000047882 */ /* 0x000fe20000000000 */
[----:B------:R-:W-:Y:S01]  /*28f0*/  NOP ;  /* 0x0000000000007918 */ /* 0x000fe20000000000 */
[----:B------:R-:W-:Y:S01]  /*2900*/  ULEA UR5, UR37, UR4, 0x18 ;  /* 0x0000000425057291 */ /* 0x000fe2000f8ec0ff */
[----:B------:R-:W-:Y:S02]  /*2910*/  UMOV UR6, 0x400 ;  /* 0x0000040000067882 */ /* 0x000fe40000000000 */
[----:B------:R-:W-:-:S06]  /*2920*/  ULEA UR6, UR37, UR6, 0x18 ;  /* 0x0000000625067291 */ /* 0x000fcc000f8ec0ff */
[----:B------:R-:W1:Y:S02]  /*2930*/  LDS.U8 R0, [UR5+0x1c] ;  /* 0x00001c05ff007984 */ /* 0x000e640008000000 */
[----:B-1----:R-:W-:-:S13]  /*2940*/  ISETP.NE.AND P0, PT, R0, RZ, PT ;  /* 0x000000ff0000720c */ /* 0x002fda0003f05270 */
[----:B------:R-:W-:Y:S05]  /*2950*/  @P0 BRA `(.L_x_41) ;  /* 0x0000000000580947 */ /* 0x000fea0003800000 */
[----:B------:R-:W-:-:S13]  /*2960*/  ELECT P0, URZ, PT ;  /* 0x0000000000ff782f */ /* 0x000fda0003800000 */
[----:B------:R-:W-:Y:S05]  /*2970*/  @!P0 BRA `(.L_x_42) ;  /* 0x0000000000608947 */ /* 0x000fea0003800000 */
[----:B------:R-:W-:Y:S01]  /*2980*/  UMOV UR4, 0x10 ;  /* 0x0000001000047882 */ /* 0x000fe20000000000 */
[----:B------:R-:W-:Y:S01]  /*2990*/  HFMA2 R0, -RZ, RZ, 0, 5.9604644775390625e-08 ;  /* 0x00000001ff007431 */ /* 0x000fe200000001ff */
[----:B------:R-:W-:-:S03]  /*29a0*/  MOV R2, 0xffff ;  /* 0x0000ffff00027802 */ /* 0x000fc60000000f00 */
[----:B------:R-:W-:Y:S04]  /*29b0*/  DEPBAR.LE SB1, 0x36 ;  /* 0x00009d800000791a */ /* 0x000fe80000000000 */
[----:B------:R-:W1:Y:S02]  /*29c0*/  UTCATOMSWS.FIND_AND_SET.ALIGN UP0, UR4, UR4 ;  /* 0x00000004000475e3 */ /* 0x000e640008000800 */
[----:B-1----:R-:W-:Y:S01]  /*29d0*/  MOV R3, UR4 ;  /* 0x0000000400037c02 */ /* 0x002fe20008000f00 */
[----:B------:R-:W-:Y:S06]  /*29e0*/  BRA.U UP0, `(.L_x_43) ;  /* 0x0000000100187547 */ /* 0x000fec000b800000 */
.L_x_44:
[----:B------:R-:W-:Y:S05]  /*29f0*/  NANOSLEEP 0x64 ;  /* 0x000000640000795d */ /* 0x000fea0003800000 */
[----:B------:R-:W-:-:S05]  /*2a00*/  UMOV UR4, 0x10 ;  /* 0x0000001000047882 */ /* 0x000fca0000000000 */
[----:B------:R-:W-:Y:S04]  /*2a10*/  DEPBAR.LE SB1, 0x36 ;  /* 0x00009d800000791a */ /* 0x000fe80000000000 */
[----:B------:R-:W1:Y:S02]  /*2a20*/  UTCATOMSWS.FIND_AND_SET.ALIGN UP0, UR4, UR4 ;  /* 0x00000004000475e3 */ /* 0x000e640008000800 */
[----:B-1----:R-:W-:Y:S01]  /*2a30*/  MOV R3, UR4 ;  /* 0x0000000400037c02 */ /* 0x002fe20008000f00 */
[----:B------:R-:W-:Y:S05]  /*2a40*/  BRA.U !UP0, `(.L_x_44) ;  /* 0xfffffffd08e87547 */ /* 0x000fea000b83ffff */
.L_x_43:
[-C--:B------:R-:W-:Y:S02]  /*2a50*/  SHF.L.U32 R2, R2, R3.reuse, RZ ;  /* 0x0000000302027219 */ /* 0x080fe400000006ff */
[----:B------:R-:W-:Y:S01]  /*2a60*/  SHF.L.U32 R0, R0, R3, RZ ;  /* 0x0000000300007219 */ /* 0x000fe200000006ff */
[----:B------:R-:W-:Y:S02]  /*2a70*/  IMAD.SHL.U32 R3, R3, 0x20, RZ ;  /* 0x0000002003037824 */ /* 0x000fe400078e00ff */
[----:B------:R1:W-:Y:S04]  /*2a80*/  ATOMS.OR RZ, [UR5+0x14], R2 ;  /* 0x00001402ffff798c */ /* 0x0003e8000b000005 */
[----:B------:R1:W-:Y:S04]  /*2a90*/  ATOMS.OR RZ, [UR5+0x18], R0 ;  /* 0x00001800ffff798c */ /* 0x0003e8000b000005 */
[----:B------:R1:W-:Y:S01]  /*2aa0*/  STS [UR6+0x100], R3 ;  /* 0x00010003ff007988 */ /* 0x0003e20008000806 */
[----:B------:R-:W-:Y:S05]  /*2ab0*/  BRA `(.L_x_42) ;  /* 0x0000000000107947 */ /* 0x000fea0003800000 */
.L_x_41:
[----:B------:R-:W-:Y:S02]  /*2ac0*/  MOV R0, 0xffffffff ;  /* 0xffffffff00007802 */ /* 0x000fe40000000f00 */
[----:B------:R-:W-:-:S03]  /*2ad0*/  MOV R2, 0x2b00 ;  /* 0x00002b0000027802 */ /* 0x000fc60000000f00 */
[----:B------:R1:W-:Y:S04]  /*2ae0*/  STS [UR6+0x100], R0 ;  /* 0x00010000ff007988 */ /* 0x0003e80008000806 */
[----:B-1---5:R-:W-:Y:S05]  /*2af0*/  CALL.REL.NOINC `($__internal_1_$__cuda_sm10x_tcgen05_guardrail_trap_phase_invalid_during_alloc) ;  /* 0x000000cc00d47944 */ /* 0x022fea0003c00000 */
.L_x_42:
[----:B------:R-:W-:Y:S05]  /*2b00*/  WARPSYNC.ALL ;  /* 0x0000000000007948 */ /* 0x000fea0003800000 */
[----:B------:R-:W2:Y:S01]  /*2b10*/  S2UR UR13, SR_CgaCtaId ;  /* 0x00000000000d79c3 */ /* 0x000ea20000008800 */
[----:B------:R-:W-:Y:S01]  /*2b20*/  UMOV UR4, 0x400 ;  /* 0x0000040000047882 */ /* 0x000fe20000000000 */
[----:B------:R-:W-:-:S06]  /*2b30*/  NOP ;  /* 0x0000000000007918 */ /* 0x000fcc0000000000 */
[----:B------:R-:W-:Y:S06]  /*2b40*/  BAR.ARV 0x6, 0xa0 ;  /* 0x0182800000007b1d */ /* 0x000fec0000002000 */
[----:B------:R-:W3:Y:S01]  /*2b50*/  LDCU UR8, c[0x0][0x38c] ;  /* 0x00007180ff0877ac */ /* 0x000ee20008000800 */
[----:B------:R-:W-:Y:S01]  /*2b60*/  IMAD.MOV.U32 R9, RZ, RZ, RZ ;  /* 0x000000ffff097224 */ /* 0x000fe200078e00ff */
[----:B-1----:R-:W-:Y:S01]  /*2b70*/  CS2R R2, SRZ ;  /* 0x0000000000027805 */ /* 0x002fe2000001ff00 */
[----:B------:R-:W-:Y:S01]  /*2b80*/  IMAD.MOV.U32 R8, RZ, RZ, 0x1 ;  /* 0x00000001ff087424 */ /* 0x000fe200078e00ff */
[----:B------:R-:W-:Y:S01]  /*2b90*/  UISETP.LT.AND UP0, UPT, UR31, 0x1, UPT ;  /* 0x000000011f00788c */ /* 0x000fe2000bf01270 */
[----:B------:R-:W-:Y:S01]  /*2ba0*/  UMOV UR16, URZ ;  /* 0x000000ff00107c82 */ /* 0x000fe20008000000 */
[----:B------:R-:W-:Y:S01]  /*2bb0*/  UMOV UR25, 0x84004a4 ;  /* 0x084004a400197882 */ /* 0x000fe20000000000 */
[----:B------:R-:W-:Y:S01]  /*2bc0*/  UMOV UR23, 0x84004a4 ;  /* 0x084004a400177882 */ /* 0x000fe20000000000 */
[----:B--2---:R-:W-:-:S02]  /*2bd0*/  ULEA UR13, UR13, UR4, 0x18 ;  /* 0x000000040d0d7291 */ /* 0x004fc4000f8ec0ff */
[----:B------:R-:W-:Y:S02]  /*2be0*/  USEL UR4, UR31, 0x1, !UP0 ;  /* 0x000000011f047887 */ /* 0x000fe4000c000000 */
[----:B------:R-:W-:Y:S02]  /*2bf0*/  UIADD3 UR6, UPT, UPT, UR13, 0xc400, URZ ;  /* 0x0000c4000d067890 */ /* 0x000fe4000fffe0ff */
[----:B------:R-:W-:Y:S02]  /*2c00*/  UIADD3 UR5, UPT, UPT, UR13, 0x14400, URZ ;  /* 0x000144000d057890 */ /* 0x000fe4000fffe0ff */
[----:B------:R-:W-:Y:S01]  /*2c10*/  UIADD3 UR7, UPT, UPT, UR13, 0x34400, URZ ;  /* 0x000344000d077890 */ /* 0x000fe2000fffe0ff */
[----:B------:R-:W1:Y:S01]  /*2c20*/  LDS R0, [UR13+0x100] ;  /* 0x0001000dff007984 */ /* 0x000e620008000800 */
[----:B------:R-:W-:Y:S02]  /*2c30*/  UIADD3 UR29, UPT, UPT, -UR4, URZ, URZ ;  /* 0x000000ff041d7290 */ /* 0x000fe4000fffe1ff */
[----:B------:R-:W-:-:S02]  /*2c40*/  USHF.R.U32.HI UR6, URZ, 0x4, UR6 ;  /* 0x00000004ff067899 */ /* 0x000fc40008011606 */
[----:B------:R-:W-:Y:S02]  /*2c50*/  USHF.R.U32.HI UR5, URZ, 0x4, UR5 ;  /* 0x00000004ff057899 */ /* 0x000fe40008011605 */
[----:B------:R-:W-:Y:S02]  /*2c60*/  USHF.R.U32.HI UR4, URZ, 0x4, UR7 ;  /* 0x00000004ff047899 */ /* 0x000fe40008011607 */
[----:B------:R-:W-:Y:S02]  /*2c70*/  ULOP3.LUT UR6, UR6, 0x3fff, URZ, 0xc0, !UPT ;  /* 0x00003fff06067892 */ /* 0x000fe4000f8ec0ff */
[----:B------:R-:W-:Y:S02]  /*2c80*/  ULOP3.LUT UR5, UR5, 0x3fff, URZ, 0xc0, !UPT ;  /* 0x00003fff05057892 */ /* 0x000fe4000f8ec0ff */
[----:B------:R-:W-:Y:S02]  /*2c90*/  ULOP3.LUT UR4, UR4, 0x3fff, URZ, 0xc0, !UPT ;  /* 0x00003fff04047892 */ /* 0x000fe4000f8ec0ff */
[----:B------:R-:W-:-:S02]  /*2ca0*/  UIADD3 UR30, UPT, UPT, UR13, 0xa0, URZ ;  /* 0x000000a00d1e7890 */ /* 0x000fc4000fffe0ff */
[----:B------:R-:W-:Y:S02]  /*2cb0*/  ULOP3.LUT UR26, UR6, 0x10000, URZ, 0xfc, !UPT ;  /* 0x00010000061a7892 */ /* 0x000fe4000f8efcff */
[----:B------:R-:W-:Y:S02]  /*2cc0*/  ULOP3.LUT UR27, UR5, 0x10000, URZ, 0xfc, !UPT ;  /* 0x00010000051b7892 */ /* 0x000fe4000f8efcff */
[----:B------:R-:W-:Y:S02]  /*2cd0*/  ULOP3.LUT UR28, UR4, 0x10000, URZ, 0xfc, !UPT ;  /* 0x00010000041c7892 */ /* 0x000fe4000f8efcff */
[----:B---3--:R-:W-:Y:S01]  /*2ce0*/  UISETP.GE.AND UP3, UPT, UR8, 0x1, UPT ;  /* 0x000000010800788c */ /* 0x008fe2000bf66270 */
[----:B-1----:R-:W-:-:S13]  /*2cf0*/  R2UR UR21, R0 ;  /* 0x00000000001572ca */ /* 0x002fda00000e0000 */
[----:B------:R-:W-:Y:S02]  /*2d00*/  UIADD3 UR24, UPT, UPT, UR21, 0x1e0, URZ ;  /* 0x000001e015187890 */ /* 0x000fe4000fffe0ff */
[----:B------:R-:W-:-:S12]  /*2d10*/  UIADD3 UR22, UPT, UPT, UR21, 0x1e2, URZ ;  /* 0x000001e215167890 */ /* 0x000fd8000fffe0ff */
.L_x_52:
[----:B------:R-:W-:Y:S02]  /*2d20*/  LEA R0, R9, UR13, 0x3 ;  /* 0x0000000d09007c11 */ /* 0x000fe4000f8e18ff */
[----:B------:R-:W-:Y:S02]  /*2d30*/  SHF.L.U32 R5, R3, 0x1f, RZ ;  /* 0x0000001f03057819 */ /* 0x000fe400000006ff */
[----:B------:R-:W-:Y:S02]  /*2d40*/  LEA R6, R9, UR13, 0x4 ;  /* 0x0000000d09067c11 */ /* 0x000fe4000f8e20ff */
[----:B-1----:R-:W1:Y:S02]  /*2d50*/  SYNCS.PHASECHK.TRANS64.TRYWAIT P0, [R0+URZ+0x80], R5 ;  /* 0x00008005000075a7 */ /* 0x002e6400080011ff */
[----:B-123--:R-:W-:Y:S05]  /*2d60*/  @!P0 BRA `(.L_x_45) ;  /* 0x000000c000e88947 */ /* 0x00efea0003800000 */
.L_x_185:
[----:B-1----:R-:W1:Y:S01]  /*2d70*/  LDS.128 R4, [R6+0xe0] ;  /* 0x0000e00006047984 */ /* 0x002e620000000c00 */
[----:B------:R-:W-:Y:S02]  /*2d80*/  VIADD R0, R0, 0x90 ;  /* 0x0000009000007836 */ /* 0x000fe40000000000 */
[----:B------:R-:W-:Y:S01]  /*2d90*/  VIADD R9, R9, 0x1 ;  /* 0x0000000109097836 */ /* 0x000fe20000000000 */
[----:B------:R-:W-:Y:S01]  /*2da0*/  @!PT LDS RZ, [RZ] ;  /* 0x00000000fffff984 */ /* 0x000fe20000000800 */
[----:B------:R-:W-:Y:S01]  /*2db0*/  @!PT LDS RZ, [RZ] ;  /* 0x00000000fffff984 */ /* 0x000fe20000000800 */
[----:B------:R-:W-:Y:S01]  /*2dc0*/  @!PT LDS RZ, [RZ] ;  /* 0x00000000fffff984 */ /* 0x000fe20000000800 */
[----:B------:R-:W-:Y:S01]  /*2dd0*/  @!PT LDS RZ, [RZ] ;  /* 0x00000000fffff984 */ /* 0x000fe20000000800 */
[----:B------:R2:W-:Y:S06]  /*2de0*/  MEMBAR.ALL.CTA ;  /* 0x0000000000007992 */ /* 0x0005ec0000008000 */
[----:B--2---:R-:W2:Y:S01]  /*2df0*/  FENCE.VIEW.ASYNC.S ;  /* 0x00000000000073c6 */ /* 0x004ea20000000000 */
[----:B------:R-:W-:-:S04]  /*2e00*/  PRMT R0, RZ, 0x654, R0 ;  /* 0x00000654ff007816 */ /* 0x000fc80000000000 */
[----:B--2---:R2:W-:Y:S01]  /*2e10*/  SYNCS.ARRIVE.TRANS64.RED.A1T0 RZ, [R0+URZ], RZ ;  /* 0x000000ff00ff79a7 */ /* 0x0045e200081004ff */
[----:B-1----:R-:W-:Y:S02]  /*2e20*/  LOP3.LUT P1, RZ, R6, 0x1, RZ, 0xc0, !PT ;  /* 0x0000000106ff7812 */ /* 0x002fe4000782c0ff */
[----:B------:R-:W-:Y:S01]  /*2e30*/  LOP3.LUT R4, R8, 0x1, RZ, 0x3c, !PT ;  /* 0x0000000108047812 */ /* 0x000fe200078e3cff */
[----:B--2---:R-:W-:Y:S10]  /*2e40*/  BRA.U !UP3, `(.L_x_46) ;  /* 0x000000010bd87547 */ /* 0x004ff4000b800000 */
[----:B------:R-:W-:Y:S01]  /*2e50*/  ULEA UR4, UR16, UR13, 0x3 ;  /* 0x0000000d10047291 */ /* 0x000fe2000f8e18ff */
[----:B------:R-:W-:Y:S01]  /*2e60*/  SHF.L.U32 R0, R2, 0x1f, RZ ;  /* 0x0000001f02007819 */ /* 0x000fe200000006ff */
[----:B------:R-:W-:Y:S01]  /*2e70*/  UMOV UR19, URZ ;  /* 0x000000ff00137c82 */ /* 0x000fe20008000000 */
[----:B------:R-:W-:Y:S01]  /*2e80*/  R2UR UR20, R4 ;  /* 0x00000000041472ca */ /* 0x000fe200000e0000 */
[----:B------:R-:W-:Y:S01]  /*2e90*/  UMOV UR15, 0x1 ;  /* 0x00000001000f7882 */ /* 0x000fe20000000000 */
[----:B------:R-:W-:Y:S01]  /*2ea0*/  UMOV UR18, UR29 ;  /* 0x0000001d00127c82 */ /* 0x000fe20008000000 */
[----:B------:R-:W-:Y:S01]  /*2eb0*/  UMOV UR14, UR31 ;  /* 0x0000001f000e7c82 */ /* 0x000fe20008000000 */
[----:B------:R-:W-:Y:S02]  /*2ec0*/  UMOV UR12, UR16 ;  /* 0x00000010000c7c82 */ /* 0x000fe40008000000 */
[----:B------:R1:W2:Y:S07]  /*2ed0*/  SYNCS.PHASECHK.TRANS64.TRYWAIT P2, [UR4], R0 ;  /* 0x00000000ff0075a7 */ /* 0x0002ae0008041104 */
[----:B------:R-:W-:-:S12]  /*2ee0*/  UIMAD UR20, UR20, 0xe0, UR21 ;  /* 0x000000e0141478a4 */ /* 0x000fd8000f8e0215 */
.L_x_51:
[----:B------:R-:W-:Y:S02]  /*2ef0*/  UIADD3 UR18, UPT, UPT, UR18, 0x1, URZ ;  /* 0x0000000112127890 */ /* 0x000fe4000fffe0ff */
[----:B---3--:R-:W-:Y:S02]  /*2f00*/  ULEA UR8, UR12, UR13, 0x3 ;  /* 0x0000000d0c087291 */ /* 0x008fe4000f8e18ff */
[----:B------:R-:W-:Y:S01]  /*2f10*/  UISETP.NE.AND UP2, UPT, UR18, URZ, UPT ;  /* 0x000000ff1200728c */ /* 0x000fe2000bf45270 */
[----:B--2---:R-:W-:Y:S10]  /*2f20*/  @P2 BRA `(.L_x_47) ;  /* 0x00000000000c2947 */ /* 0x004ff40003800000 */
[----:B------:R-:W-:Y:S04]  /*2f30*/  SHF.L.U32 R5, R2, 0x1f, RZ ;  /* 0x0000001f02057819 */ /* 0x000fe800000006ff */
[----:B------:R-:W2:Y:S02]  /*2f40*/  SYNCS.PHASECHK.TRANS64.TRYWAIT P0, [UR8], R5 ;  /* 0x00000005ff0075a7 */ /* 0x000ea40008001108 */
[----:B--2---:R-:W-:Y:S05]  /*2f50*/  @!P0 BRA `(.L_x_48) ;  /* 0x000000c000808947 */ /* 0x004fea0003800000 */
.L_x_47:
[----:B------:R-:W-:Y:S01]  /*2f60*/  UISETP.NE.AND UP0, UPT, UR14, 0x1, UPT ;  /* 0x000000010e00788c */ /* 0x000fe2000bf05270 */
[----:B------:R-:W-:Y:S01]  /*2f70*/  PLOP3.LUT P2, PT, PT, PT, PT, 0x80, 0x8 ;  /* 0x000000000008781c */ /* 0x000fe20003f4f070 */
[----:B------:R-:W-:Y:S02]  /*2f80*/  UIADD3 UR4, UPT, UPT, UR12, 0x1, URZ ;  /* 0x000000010c047890 */ /* 0x000fe4000fffe0ff */
[----:B------:R-:W-:Y:S02]  /*2f90*/  ULEA UR6, UR12, UR28, 0x7 ;  /* 0x0000001c0c067291 */ /* 0x000fe4000f8e38ff */
[----:B------:R-:W-:Y:S01]  /*2fa0*/  UISETP.NE.AND UP1, UPT, UR4, 0x4, UPT ;  /* 0x000000040400788c */ /* 0x000fe2000bf25270 */
[----:B------:R-:W-:Y:S01]  /*2fb0*/  PLOP3.LUT P0, PT, PT, PT, UP0, 0x80, 0x8 ;  /* 0x000000000008781c */ /* 0x000fe20003f0f008 */
[----:B------:R-:W-:Y:S02]  /*2fc0*/  UMOV UR7, 0x4008 ;  /* 0x0000400800077882 */ /* 0x000fe40000000000 */
[----:B------:R-:W-:Y:S02]  /*2fd0*/  USEL UR5, URZ, 0x1, UP1 ;  /* 0x00000001ff057887 */ /* 0x000fe40008800000 */
[----:B------:R-:W-:Y:S04]  /*2fe0*/  USEL UR16, UR4, URZ, UP1 ;  /* 0x000000ff04107287 */ /* 0x000fe80008800000 */
[----:B------:R-:W-:Y:S01]  /*2ff0*/  @UP0 ULEA UR4, UR16, UR13, 0x3 ;  /* 0x0000000d10040291 */ /* 0x000fe2000f8e18ff */
[----:B------:R-:W-:Y:S01]  /*3000*/  LOP3.LUT R2, R2, UR5, RZ, 0x3c, !PT ;  /* 0x0000000502027c12 */ /* 0x000fe2000f8e3cff */
[----:B------:R-:W-:Y:S03]  /*3010*/  UISETP.NE.AND UP0, UPT, UR15, 0x1, UPT ;  /* 0x000000010f00788c */ /* 0x000fe6000bf05270 */
[----:B-1----:R-:W-:Y:S04]  /*3020*/  @P0 SHF.L.U32 R0, R2, 0x1f, RZ ;  /* 0x0000001f02000819 */ /* 0x002fe800000006ff */
[----:B------:R1:W2:Y:S01]  /*3030*/  @P0 SYNCS.PHASECHK.TRANS64.TRYWAIT P2, [UR4], R0 ;  /* 0x00000000ff0005a7 */ /* 0x0002a20008041104 */
[----:B------:R1:W-:Y:S01]  /*3040*/  UTCCP.T.S.128dp128bit tmem[UR21+0x1e0], gdesc[UR6] ;  /* 0x0001e006150079e7 */ /* 0x0003e20008180000 */
[----:B------:R-:W-:Y:S05]  /*3050*/  BRA.U UP0, `(.L_x_49) ;  /* 0x00000001000c7547 */ /* 0x000fea000b800000 */
[----:B------:R-:W-:Y:S04]  /*3060*/  SHF.L.U32 R5, R8, 0x1f, RZ ;  /* 0x0000001f08057819 */ /* 0x000fe800000006ff */
[----:B------:R-:W3:Y:S02]  /*3070*/  SYNCS.PHASECHK.TRANS64.TRYWAIT P0, [UR13+0xa8], R5 ;  /* 0x0000a805ff0075a7 */ /* 0x000ee4000800110d */
[----:B---3--:R-:W-:Y:S05]  /*3080*/  @!P0 BRA `(.L_x_50) ;  /* 0x000000c0004c8947 */ /* 0x008fea0003800000 */
.L_x_49:
[----:B-1----:R-:W-:Y:S02]  /*3090*/  ULEA UR6, UR12, UR27, 0xb ;  /* 0x0000001b0c067291 */ /* 0x002fe4000f8e58ff */
[----:B------:R-:W-:Y:S02]  /*30a0*/  ULEA UR4, UR12, UR26, 0x9 ;  /* 0x0000001a0c047291 */ /* 0x000fe4000f8e48ff */
[----:B------:R-:W-:Y:S02]  /*30b0*/  UISETP.NE.U32.AND UP0, UPT, UR19, URZ, UPT ;  /* 0x000000ff1300728c */ /* 0x000fe4000bf05070 */
[----:B------:R-:W-:Y:S02]  /*30c0*/  UIADD3 UR17, UPT, UPT, UR8, 0x20, URZ ;  /* 0x0000002008117890 */ /* 0x000fe4000fffe0ff */
[----:B------:R-:W-:Y:S02]  /*30d0*/  UIADD3 UR10, UPT, UPT, UR6, 0x4, URZ ;  /* 0x00000004060a7890 */ /* 0x000fe4000fffe0ff */
[----:B------:R-:W-:Y:S02]  /*30e0*/  UIADD3 UR8, UPT, UPT, UR4, 0x2, URZ ;  /* 0x0000000204087890 */ /* 0x000fe4000fffe0ff */
[----:B------:R-:W-:Y:S02]  /*30f0*/  UIADD3 UR15, UPT, UPT, UR15, 0x1, URZ ;  /* 0x000000010f0f7890 */ /* 0x000fe4000fffe0ff */
[----:B------:R-:W-:Y:S01]  /*3100*/  UIADD3 UR14, UPT, UPT, UR14, -0x1, URZ ;  /* 0xffffffff0e0e7890 */ /* 0x000fe2000fffe0ff */
[----:B------:R-:W-:Y:S01]  /*3110*/  UMOV UR7, 0x40004040 ;  /* 0x4000404000077882 */ /* 0x000fe20000000000 */
[----:B------:R-:W-:Y:S01]  /*3120*/  UMOV UR5, 0x80004020 ;  /* 0x8000402000057882 */ /* 0x000fe20000000000 */
[----:B------:R-:W-:Y:S01]  /*3130*/  UMOV UR11, 0x40004040 ;  /* 0x40004040000b7882 */ /* 0x000fe20000000000 */
[----:B------:R3:W-:Y:S01]  /*3140*/  UTCIMMA gdesc[UR4], gdesc[UR6], tmem[UR20], tmem[UR24], idesc[UR25], UP0 ;  /* 0x00ff1806040075ea */ /* 0x0007e20008000114 */
[----:B------:R-:W-:Y:S01]  /*3150*/  UMOV UR9, 0x80004020 ;  /* 0x8000402000097882 */ /* 0x000fe20000000000 */
[----:B------:R-:W-:Y:S01]  /*3160*/  UMOV UR19, 0x1 ;  /* 0x0000000100137882 */ /* 0x000fe20000000000 */
[----:B------:R3:W-:Y:S01]  /*3170*/  UTCIMMA gdesc[UR8], gdesc[UR10], tmem[UR20], tmem[UR22], idesc[UR23], UPT ;  /* 0x00ff160a080075ea */ /* 0x0007e2000b800114 */
[----:B------:R3:W-:Y:S01]  /*3180*/  UTCBAR [UR17], URZ ;  /* 0x000000ff110073e9 */ /* 0x0007e200080000ff */
[----:B------:R-:W-:Y:S01]  /*3190*/  UMOV UR12, UR16 ;  /* 0x00000010000c7c82 */ /* 0x000fe20008000000 */
[----:B------:R-:W-:Y:S05]  /*31a0*/  BRA.U UP2, `(.L_x_51) ;  /* 0xfffffffd02507547 */ /* 0x000fea000b83ffff */
.L_x_46:
[C---:B------:R-:W-:Y:S01]  /*31b0*/  ISETP.NE.AND P0, PT, R9.reuse, 0x2, PT ;  /* 0x000000020900780c */ /* 0x040fe20003f05270 */
[----:B------:R1:W-:Y:S01]  /*31c0*/  UTCBAR [UR30], URZ ;  /* 0x000000ff1e0073e9 */ /* 0x0003e200080000ff */
[----:B------:R-:W-:Y:S02]  /*31d0*/  IMAD.MOV.U32 R8, RZ, RZ, R4 ;  /* 0x000000ffff087224 */ /* 0x000fe400078e0004 */
[----:B------:R-:W-:Y:S02]  /*31e0*/  SEL R0, RZ, 0x1, P0 ;  /* 0x00000001ff007807 */ /* 0x000fe40000000000 */
[----:B------:R-:W-:Y:S02]  /*31f0*/  SEL R9, R9, RZ, P0 ;  /* 0x000000ff09097207 */ /* 0x000fe40000000000 */
[----:B------:R-:W-:Y:S01]  /*3200*/  LOP3.LUT R3, R3, R0, RZ, 0x3c, !PT ;  /* 0x0000000003037212 */ /* 0x000fe200078e3cff */
[----:B------:R-:W-:Y:S06]  /*3210*/  @P1 BRA `(.L_x_52) ;  /* 0xfffffff800c01947 */ /* 0x000fec000383ffff */
[----:B---3--:R-:W3:Y:S01]  /*3220*/  S2UR UR6, SR_CgaCtaId ;  /* 0x00000000000679c3 */ /* 0x008ee20000008800 */
[----:B------:R-:W-:Y:S01]  /*3230*/  ELECT P0, URZ, PT ;  /* 0x0000000000ff782f */ /* 0x000fe20003800000 */
[----:B------:R-:W-:Y:S01]  /*3240*/  IMAD.MOV.U32 R0, RZ, RZ, 0x1 ;  /* 0x00000001ff007424 */ /* 0x000fe200078e00ff */
[----:B------:R-:W-:Y:S01]  /*3250*/  UMOV UR4, 0x40 ;  /* 0x0000004000047882 */ /* 0x000fe20000000000 */
[----:B------:R-:W-:-:S04]  /*3260*/  SHF.L.U32 R3, RZ, 0x1f, RZ ;  /* 0x0000001fff037819 */ /* 0x000fc800000006ff */
[----:B------:R-:W-:Y:S01]  /*3270*/  UVIRTCOUNT.DEALLOC.SMPOOL 0x80 ;  /* 0x000000800000784c */ /* 0x000fe20000000000 */
[----:B---3--:R-:W-:-:S09]  /*3280*/  ULEA UR6, UR6, UR4, 0x18 ;  /* 0x0000000406067291 */ /* 0x008fd2000f8ec0ff */
[----:B------:R3:W-:Y:S01]  /*3290*/  @P0 STS.U8 [UR6+0x1c], R0 ;  /* 0x00001c00ff000988 */ /* 0x0007e20008000006 */
[----:B------:R-:W4:Y:S02]  /*32a0*/  SYNCS.PHASECHK.TRANS64.TRYWAIT P0, [UR13+0xd0], R3 ;  /* 0x0000d003ff0075a7 */ /* 0x000f24000800110d */
[----:B---34-:R-:W-:Y:S05]  /*32b0*/  @!P0 BRA `(.L_x_53) ;  /* 0x000000bc00d88947 */ /* 0x018fea0003800000 */
.L_x_189:
[----:B------:R-:W-:Y:S01]  /*32c0*/  NOP ;  /* 0x0000000000007918 */ /* 0x000fe20000000000 */
[----:B---3--:R-:W3:Y:S01]  /*32d0*/  LDS R0, [UR6+0x14] ;  /* 0x00001406ff007984 */ /* 0x008ee20008000800 */
[----:B------:R-:W-:Y:S01]  /*32e0*/  ULOP3.LUT UR4, UR21, 0xffff, URZ, 0xc0, !UPT ;  /* 0x0000ffff15047892 */ /* 0x000fe2000f8ec0ff */
[----:B------:R-:W-:Y:S01]  /*32f0*/  UMOV UR5, 0xffff ;  /* 0x0000ffff00057882 */ /* 0x000fe20000000000 */
[----:B------:R-:W-:Y:S02]  /*3300*/  UMOV UR7, 0x1 ;  /* 0x0000000100077882 */ /* 0x000fe40000000000 */
[----:B------:R-:W-:-:S04]  /*3310*/  USHF.R.U32.HI UR4, URZ, 0x5, UR4 ;  /* 0x00000005ff047899 */ /* 0x000fc80008011604 */
[----:B------:R-:W-:Y:S02]  /*3320*/  USHF.L.U32 UR5, UR5, UR4, URZ ;  /* 0x0000000405057299 */ /* 0x000fe400080006ff */
[----:B------:R-:W-:-:S04]  /*3330*/  USHF.L.U32 UR4, UR7, UR4, URZ ;  /* 0x0000000407047299 */ /* 0x000fc800080006ff */
[----:B---3--:R-:W-:-:S04]  /*3340*/  LOP3.LUT R0, R0, UR5, RZ, 0xc0, !PT ;  /* 0x0000000500007c12 */ /* 0x008fc8000f8ec0ff */
[----:B------:R-:W-:-:S13]  /*3350*/  ISETP.NE.AND P0, PT, R0, UR5, PT ;  /* 0x0000000500007c0c */ /* 0x000fda000bf05270 */
[----:B------:R-:W-:Y:S05]  /*3360*/  @P0 BRA `(.L_x_54) ;  /* 0x0000000000580947 */ /* 0x000fea0003800000 */
[----:B------:R-:W3:Y:S02]  /*3370*/  LDS R0, [UR6+0x18] ;  /* 0x00001806ff007984 */ /* 0x000ee40008000800 */
[----:B---3--:R-:W-:-:S04]  /*3380*/  LOP3.LUT R0, R0, UR4, RZ, 0xc0, !PT ;  /* 0x0000000400007c12 */ /* 0x008fc8000f8ec0ff */
[----:B------:R-:W-:-:S13]  /*3390*/  ISETP.NE.AND P0, PT, R0, UR4, PT ;  /* 0x0000000400007c0c */ /* 0x000fda000bf05270 */
[----:B------:R-:W-:Y:S05]  /*33a0*/  @P0 BRA `(.L_x_55) ;  /* 0x00000000003c0947 */ /* 0x000fea0003800000 */
[----:B------:R-:W3:Y:S01]  /*33b0*/  S2R R2, SR_LANEID ;  /* 0x0000000000027919 */ /* 0x000ee20000000000 */
[----:B------:R-:W-:Y:S01]  /*33c0*/  ULOP3.LUT UR5, URZ, UR5, URZ, 0x33, !UPT ;  /* 0x00000005ff057292 */ /* 0x000fe2000f8e33ff */
[----:B------:R-:W-:Y:S01]  /*33d0*/  LOP3.LUT R4, RZ, UR4, RZ, 0x33, !PT ;  /* 0x00000004ff047c12 */ /* 0x000fe2000f8e33ff */
[----:B------:R-:W-:Y:S02]  /*33e0*/  VOTEU.ANY UR4, UPT, PT ;  /* 0x0000000000047886 */ /* 0x000fe400038e0100 */
[----:B------:R-:W-:Y:S01]  /*33f0*/  UFLO.U32 UR4, UR4 ;  /* 0x00000004000472bd */ /* 0x000fe200080e0000 */
[----:B------:R-:W4:Y:S01]  /*3400*/  REDUX UR7, R4 ;  /* 0x00000000040773c4 */ /* 0x000f220000000000 */
[----:B------:R-:W-:-:S06]  /*3410*/  IMAD.U32 R0, RZ, RZ, UR5 ;  /* 0x00000005ff007e24 */ /* 0x000fcc000f8e00ff */
[----:B------:R1:W-:Y:S01]  /*3420*/  UTCATOMSWS.AND URZ, UR5 ;  /* 0x0000000500ff79e3 */ /* 0x0003e20008000000 */
[----:B------:R-:W2:Y:S01]  /*3430*/  REDUX UR8, R0 ;  /* 0x00000000000873c4 */ /* 0x000ea20000000000 */
[----:B---3--:R-:W-:Y:S01]  /*3440*/  ISETP.EQ.U32.AND P0, PT, R2, UR4, PT ;  /* 0x0000000402007c0c */ /* 0x008fe2000bf02070 */
[----:B----4-:R-:W-:Y:S01]  /*3450*/  IMAD.U32 R2, RZ, RZ, UR7 ;  /* 0x00000007ff027e24 */ /* 0x010fe2000f8e00ff */
[----:B--2---:R-:W-:-:S11]  /*3460*/  MOV R3, UR8 ;  /* 0x0000000800037c02 */ /* 0x004fd60008000f00 */
[----:B------:R1:W-:Y:S04]  /*3470*/  @P0 ATOMS.AND RZ, [UR6+0x14], R3 ;  /* 0x00001403ffff098c */ /* 0x0003e8000a800006 */
[----:B------:R1:W-:Y:S01]  /*3480*/  @P0 ATOMS.AND RZ, [UR6+0x18], R2 ;  /* 0x00001802ffff098c */ /* 0x0003e2000a800006 */
[----:B------:R-:W-:Y:S05]  /*3490*/  BRA `(.L_x_56) ;  /* 0x0000000000147947 */ /* 0x000fea0003800000 */
.L_x_55:
[----:B------:R-:W-:Y:S02]  /*34a0*/  MOV R2, 0x34c0 ;  /* 0x000034c000027802 */ /* 0x000fe40000000f00 */
[----:B-12--5:R-:W-:Y:S05]  /*34b0*/  CALL.REL.NOINC `($__internal_0_$__cuda_sm10x_tcgen05_guardrail_trap_col_being_dealloced_not_returned_by_alloc) ;  /* 0x000000c400587944 */ /* 0x026fea0003c00000 */
[----:B------:R-:W-:Y:S05]  /*34c0*/  BRA `(.L_x_56) ;  /* 0x0000000000087947 */ /* 0x000fea0003800000 */
.L_x_54:
[----:B------:R-:W-:Y:S02]  /*34d0*/  MOV R2, 0x34f0 ;  /* 0x000034f000027802 */ /* 0x000fe40000000f00 */
[----:B-12--5:R-:W-:Y:S05]  /*34e0*/  CALL.REL.NOINC `($__internal_2_$__cuda_sm10x_tcgen05_guardrail_trap_unallocated_columns_being_dealloced) ;  /* 0x000000c400647944 */ /* 0x026fea0003c00000 */
.L_x_56:
[----:B------:R-:W-:Y:S01]  /*34f0*/  NOP ;  /* 0x0000000000007918 */ /* 0x000fe20000000000 */
[----:B-1----:R-:W-:Y:S05]  /*3500*/  EXIT ;  /* 0x000000000000794d */ /* 0x002fea0003800000 */
.L_x_40:
[----:B------:R-:W-:-:S09]  /*3510*/  UISETP.NE.OR UP0, UPT, UR24, 0x3, !UP3 ;  /* 0x000000031800788c */ /* 0x000fd2000df05670 */
[----:B------:R-:W-:Y:S05]  /*3520*/  BRA.U UP0, `(.L_x_57) ;  /* 0x00000029004c7547 */ /* 0x000fea000b800000 */
[----:B------:R-:W1:Y:S01]  /*3530*/  LDCU.64 UR4, c[0x0][0xa88] ;  /* 0x00015100ff0477ac */ /* 0x000e620008000a00 */
[----:B------:R-:W2:Y:S01]  /*3540*/  LDC.64 R12, c[0x0][0x348] ;  /* 0x0000d200ff0c7b82 */ /* 0x000ea20000000a00 */
[----:B------:R-:W-:Y:S01]  /*3550*/  R2UR UR54, R73 ;  /* 0x00000000493672ca */ /* 0x000fe200000e0000 */
[----:B------:R-:W-:Y:S01]  /*3560*/  HFMA2 R9, -RZ, RZ, 0, 0 ;  /* 0x00000000ff097431 */ /* 0x000fe200000001ff */
[----:B------:R-:W3:Y:S01]  /*3570*/  LDCU UR45, c[0x0][0x370] ;  /* 0x00006e00ff2d77ac */ /* 0x000ee20008000800 */
[----:B------:R-:W-:Y:S01]  /*3580*/  R2UR UR52, R78 ;  /* 0x000000004e3472ca */ /* 0x000fe200000e0000 */
[----:B------:R-:W-:Y:S01]  /*3590*/  IMAD.MOV.U32 R11, RZ, RZ, 0x1 ;  /* 0x00000001ff0b7424 */ /* 0x000fe200078e00ff */
[----:B------:R-:W3:Y:S01]  /*35a0*/  LDCU.128 UR48, c[0x0][0xd10] ;  /* 0x0001a200ff3077ac */ /* 0x000ee20008000c00 */
[----:B------:R-:W-:Y:S02]  /*35b0*/  IMAD.MOV.U32 R10, RZ, RZ, RZ ;  /* 0x000000ffff0a7224 */ /* 0x000fe400078e00ff */
[----:B------:R-:W-:Y:S01]  /*35c0*/  IMAD.MOV.U32 R3, RZ, RZ, 0x4000 ;  /* 0x00004000ff037424 */ /* 0x000fe200078e00ff */
[----:B------:R-:W4:Y:S01]  /*35d0*/  LDCU UR41, c[0x0][0x374] ;  /* 0x00006e80ff2977ac */ /* 0x000f220008000800 */
[----:B------:R-:W4:Y:S01]  /*35e0*/  LDCU.64 UR42, c[0x0][0xa90] ;  /* 0x00015200ff2a77ac */ /* 0x000f220008000a00 */
[----:B-1----:R-:W-:Y:S01]  /*35f0*/  UISETP.NE.U32.AND UP0, UPT, UR4, URZ, UPT ;  /* 0x000000ff0400728c */ /* 0x002fe2000bf05070 */
[----:B------:R-:W1:Y:S01]  /*3600*/  LDCU UR15, c[0x0][0xd0c] ;  /* 0x0001a180ff0f77ac */ /* 0x000e620008000800 */
[----:B------:R-:W1:Y:S01]  /*3610*/  LDCU UR55, c[0x0][0xd20] ;  /* 0x0001a400ff3777ac */ /* 0x000e620008000800 */
[----:B------:R-:W1:Y:S01]  /*3620*/  LDCU UR4, c[0x0][0xd30] ;  /* 0x0001a600ff0477ac */ /* 0x000e620008000800 */
[----:B------:R-:W-:-:S02]  /*3630*/  UISETP.NE.AND.EX UP6, UPT, UR5, URZ, UPT, UP0 ;  /* 0x000000ff0500728c */ /* 0x000fc4000bfc5300 */
[----:B------:R-:W-:Y:S02]  /*3640*/  UISETP.NE.AND UP0, UPT, UR24, 0x2, UPT ;  /* 0x000000021800788c */ /* 0x000fe4000bf05270 */
[----:B---3--:R-:W-:Y:S02]  /*3650*/  UIMAD.WIDE.U32 UR8, UR45, UR48, URZ ;  /* 0x000000302d0872a5 */ /* 0x008fe4000f8e00ff */
[----:B----4-:R-:W-:Y:S02]  /*3660*/  UIMAD.WIDE.U32 UR6, UR41, UR51, URZ ;  /* 0x00000033290672a5 */ /* 0x010fe4000f8e00ff */
[----:B------:R-:W-:Y:S02]  /*3670*/  USEL UR53, URZ, 0x1, UP0 ;  /* 0x00000001ff357887 */ /* 0x000fe40008000000 */
[----:B------:R-:W-:Y:S01]  /*3680*/  UISETP.NE.U32.AND UP0, UPT, UR42, URZ, UPT ;  /* 0x000000ff2a00728c */ /* 0x000fe2000bf05070 */
[----:B------:R-:W-:Y:S01]  /*3690*/  UMOV UR32, 0x400 ;  /* 0x0000040000207882 */ /* 0x000fe20000000000 */
[----:B------:R-:W-:Y:S01]  /*36a0*/  UMOV UR5, UR9 ;  /* 0x0000000900057c82 */ /* 0x000fe20008000000 */
[----:B------:R-:W-:Y:S01]  /*36b0*/  UMOV UR6, UR7 ;  /* 0x0000000700067c82 */ /* 0x000fe20008000000 */
[----:B------:R-:W-:-:S02]  /*36c0*/  UISETP.GE.AND UP4, UPT, UR44, 0x1, UPT ;  /* 0x000000012c00788c */ /* 0x000fc4000bf86270 */
[----:B------:R-:W-:Y:S02]  /*36d0*/  UISETP.NE.AND UP3, UPT, UR44, 0x1, UPT ;  /* 0x000000012c00788c */ /* 0x000fe4000bf65270 */
[----:B------:R-:W-:Y:S01]  /*36e0*/  UISETP.NE.AND.EX UP5, UPT, UR43, URZ, UPT, UP0 ;  /* 0x000000ff2b00728c */ /* 0x000fe2000bfa5300 */
[----:B------:R-:W-:Y:S01]  /*36f0*/  UMOV UR29, URZ ;  /* 0x000000ff001d7c82 */ /* 0x000fe20008000000 */
[----:B------:R-:W-:Y:S01]  /*3700*/  UMOV UR35, URZ ;  /* 0x000000ff00237c82 */ /* 0x000fe20008000000 */
[----:B------:R-:W-:Y:S01]  /*3710*/  UPLOP3.LUT UP1, UPT, UPT, UPT, UPT, 0x40, 0x4 ;  /* 0x000000000004789c */ /* 0x000fe20003f2e870 */
[----:B------:R-:W3:Y:S01]  /*3720*/  LDCU.64 UR22, c[0x0][0xd28] ;  /* 0x0001a500ff1677ac */ /* 0x000ee20008000a00 */
[----:B------:R-:W-:Y:S02]  /*3730*/  ULEA UR32, UR37, UR32, 0x18 ;  /* 0x0000002025207291 */ /* 0x000fe4000f8ec0ff */
[----:B-1----:R-:W-:Y:S02]  /*3740*/  UISETP.NE.AND UP3, UPT, UR15, 0x1, UPT ;  /* 0x000000010f00788c */ /* 0x002fe4000bf65270 */
[----:B------:R-:W-:-:S02]  /*3750*/  USHF.R.U32.HI UR47, URZ, UR49, UR5 ;  /* 0x00000031ff2f7299 */ /* 0x000fc40008011605 */
[----:B------:R-:W-:Y:S02]  /*3760*/  USHF.R.U32.HI UR46, URZ, UR55, UR6 ;  /* 0x00000037ff2e7299 */ /* 0x000fe40008011606 */
[----:B------:R-:W-:Y:S02]  /*3770*/  UISETP.NE.AND UP0, UPT, UR50, 0x1, UPT ;  /* 0x000000013200788c */ /* 0x000fe4000bf05270 */
[----:B--2---:R-:W-:-:S11]  /*3780*/  UISETP.NE.AND UP4, UPT, UR4, 0x1, UPT ;  /* 0x000000010400788c */ /* 0x004fd6000bf85270 */
.L_x_72:
[C---:B------:R-:W-:Y:S02]  /*3790*/  LEA R8, R10.reuse, UR32, 0x3 ;  /* 0x000000200a087c11 */ /* 0x040fe4000f8e18ff */
[----:B------:R-:W-:Y:S02]  /*37a0*/  SHF.L.U32 R5, R9, 0x1f, RZ ;  /* 0x0000001f09057819 */ /* 0x000fe400000006ff */
[----:B------:R-:W-:Y:S02]  /*37b0*/  LEA R6, R10, UR32, 0x4 ;  /* 0x000000200a067c11 */ /* 0x000fe4000f8e20ff */
[----:B------:R-:W1:Y:S02]  /*37c0*/  SYNCS.PHASECHK.TRANS64.TRYWAIT P0, [R8+URZ+0x80], R5 ;  /* 0x00008005080075a7 */ /* 0x000e6400080011ff */
[----:B-12---:R-:W-:Y:S05]  /*37d0*/  @!P0 BRA `(.L_x_58) ;  /* 0x000000b800a88947 */ /* 0x006fea0003800000 */
.L_x_190:
[----:B-1----:R-:W1:Y:S01]  /*37e0*/  LDS.128 R4, [R6+0xe0] ;  /* 0x0000e00006047984 */ /* 0x002e620000000c00 */
[----:B------:R-:W-:Y:S01]  /*37f0*/  UISETP.GE.AND UP0, UPT, UR44, 0x1, UPT ;  /* 0x000000012c00788c */ /* 0x000fe2000bf06270 */
[----:B------:R-:W-:Y:S01]  /*3800*/  @!PT LDS RZ, [RZ] ;  /* 0x00000000fffff984 */ /* 0x000fe20000000800 */
[----:B------:R-:W-:Y:S01]  /*3810*/  @!PT LDS RZ, [RZ] ;  /* 0x00000000fffff984 */ /* 0x000fe20000000800 */
[----:B------:R-:W-:Y:S01]  /*3820*/  @!PT LDS RZ, [RZ] ;  /* 0x00000000fffff984 */ /* 0x000fe20000000800 */
[----:B------:R-:W-:Y:S01]  /*3830*/  @!PT LDS RZ, [RZ] ;  /* 0x00000000fffff984 */ /* 0x000fe20000000800 */
[----:B------:R2:W-:Y:S06]  /*3840*/  MEMBAR.ALL.CTA ;  /* 0x0000000000007992 */ /* 0x0005ec0000008000 */
[----:B--2---:R-:W2:Y:S01]  /*3850*/  FENCE.VIEW.ASYNC.S ;  /* 0x00000000000073c6 */ /* 0x004ea20000000000 */
[----:B-1----:R-:W-:Y:S11]  /*3860*/  LOP3.LUT P0, RZ, R6, 0x1, RZ, 0xc0, !PT ;  /* 0x0000000106ff7812 */ /* 0x002ff6000780c0ff */
[----:B------:R-:W-:Y:S02]  /*3870*/  @!UPT UIADD3 URZ, UPT, UPT, URZ, URZ, URZ ;  /* 0x000000fffffff290 */ /* 0x000fe4000fffe0ff */
[----:B--2---:R-:W-:Y:S01]  /*3880*/  VOTEU.ANY UP3, P0 ;  /* 0x0000000000ff7886 */ /* 0x004fe20000060100 */
[----:B------:R-:W-:Y:S11]  /*3890*/  PLOP3.LUT P0, PT, PT, PT, UP3, 0x80, 0x8 ;  /* 0x000000000008781c */ /* 0x000ff60003f0f038 */
[----:B------:R-:W-:Y:S02]  /*38a0*/  @!UPT UIADD3 URZ, UPT, UPT, URZ, URZ, URZ ;  /* 0x000000fffffff290 */ /* 0x000fe4000fffe0ff */
[----:B------:R-:W-:Y:S02]  /*38b0*/  @P0 SHF.R.U32.HI R0, RZ, 0x10, R5 ;  /* 0x00000010ff000819 */ /* 0x000fe40000011605 */
[----:B------:R-:W-:Y:S02]  /*38c0*/  @P0 MOV R2, R4 ;  /* 0x0000000400020202 */ /* 0x000fe40000000f00 */
[----:B------:R-:W-:Y:S01]  /*38d0*/  @P0 R2UR UR4, R0 ;  /* 0x00000000000402ca */ /* 0x000fe200000e0000 */
[----:B------:R-:W-:Y:S01]  /*38e0*/  VIADD R0, R8, 0x90 ;  /* 0x0000009008007836 */ /* 0x000fe20000000000 */
[----:B------:R-:W-:Y:S02]  /*38f0*/  @P0 LOP3.LUT R4, R5, 0xffff, RZ, 0xc0, !PT ;  /* 0x0000ffff05040812 */ /* 0x000fe400078ec0ff */
[----:B------:R-:W-:Y:S02]  /*3900*/  @P0 R2UR UR6, R2 ;  /* 0x00000000020602ca */ /* 0x000fe400000e0000 */
[----:B------:R-:W-:Y:S02]  /*3910*/  PRMT R0, RZ, 0x654, R0 ;  /* 0x00000654ff007816 */ /* 0x000fe40000000000 */
[----:B------:R-:W-:Y:S02]  /*3920*/  @P0 R2UR UR5, R4 ;  /* 0x00000000040502ca */ /* 0x000fe400000e0000 */
[----:B------:R1:W-:Y:S03]  /*3930*/  SYNCS.ARRIVE.TRANS64.RED.A1T0 RZ, [R0+URZ], RZ ;  /* 0x000000ff00ff79a7 */ /* 0x0003e600081004ff */
[----:B------:R-:W-:Y:S04]  /*3940*/  @UP3 UMOV UR40, UR4 ;  /* 0x0000000400283c82 */ /* 0x000fe80008000000 */
[----:B------:R-:W-:Y:S04]  /*3950*/  @UP3 UMOV UR14, UR6 ;  /* 0x00000006000e3c82 */ /* 0x000fe80008000000 */
[----:B------:R-:W-:Y:S01]  /*3960*/  @UP3 UMOV UR13, UR5 ;  /* 0x00000005000d3c82 */ /* 0x000fe20008000000 */
[----:B------:R-:W-:Y:S05]  /*3970*/  BRA.U !UP0, `(.L_x_59) ;  /* 0x0000000108c07547 */ /* 0x000fea000b800000 */
[----:B------:R-:W-:Y:S02]  /*3980*/  UIMAD.WIDE.U32 UR8, UR13, UR51, URZ ;  /* 0x000000330d0872a5 */ /* 0x000fe4000f8e00ff */
[----:B------:R-:W-:Y:S02]  /*3990*/  UP2UR UR10, UPR, URZ, 0x4 ;  /* 0x00000004ff0a7883 */ /* 0x000fe40008000000 */
[----:B------:R-:W-:Y:S02]  /*39a0*/  UISETP.NE.AND UP2, UPT, UR50, 0x1, UPT ;  /* 0x000000013200788c */ /* 0x000fe4000bf45270 */
[----:B------:R-:W-:Y:S02]  /*39b0*/  UIMAD.WIDE.U32 UR16, UR14, UR48, URZ ;  /* 0x000000300e1072a5 */ /* 0x000fe4000f8e00ff */
[----:B------:R-:W-:Y:S02]  /*39c0*/  USEL UR4, UR41, UR46, !UP2 ;  /* 0x0000002e29047287 */ /* 0x000fe4000d000000 */
[----:B------:R-:W-:Y:S02]  /*39d0*/  UISETP.NE.AND UP0, UPT, UR15, 0x1, UPT ;  /* 0x000000010f00788c */ /* 0x000fe4000bf05270 */
[----:B------:R-:W-:Y:S02]  /*39e0*/  UP2UR UR24, UPR, URZ, 0x2 ;  /* 0x00000002ff187883 */ /* 0x000fe40008000000 */
[----:B------:R-:W-:Y:S02]  /*39f0*/  UISETP.NE.AND UP1, UPT, UR44, 0x1, UPT ;  /* 0x000000012c00788c */ /* 0x000fe4000bf25270 */
[----:B---3--:R-:W-:Y:S02]  /*3a00*/  UIMAD.WIDE.U32 UR18, UR4, UR22, URZ ;  /* 0x00000016041272a5 */ /* 0x008fe4000f8e00ff */
[----:B------:R-:W-:Y:S01]  /*3a10*/  USEL UR7, UR45, UR47, !UP0 ;  /* 0x0000002f2d077287 */ /* 0x000fe2000c000000 */
[----:B------:R-:W-:Y:S02]  /*3a20*/  UMOV UR5, UR9 ;  /* 0x0000000900057c82 */ /* 0x000fe40008000000 */
[----:B------:R-:W-:Y:S02]  /*3a30*/  USHF.R.U32.HI UR6, URZ, UR55, UR5 ;  /* 0x00000037ff067299 */ /* 0x000fe40008011605 */
[----:B------:R-:W-:Y:S02]  /*3a40*/  UIMAD.WIDE.U32 UR20, UR7, UR22, URZ ;  /* 0x00000016071472a5 */ /* 0x000fe4000f8e00ff */
[----:B------:R-:W-:Y:S02]  /*3a50*/  USEL UR6, UR13, UR6, !UP2 ;  /* 0x000000060d067287 */ /* 0x000fe4000d000000 */
[----:B------:R-:W-:Y:S01]  /*3a60*/  UISETP.NE.AND UP2, UPT, UR10, URZ, UPT ;  /* 0x000000ff0a00728c */ /* 0x000fe2000bf45270 */
[----:B------:R-:W-:Y:S01]  /*3a70*/  UMOV UR5, UR17 ;  /* 0x0000001100057c82 */ /* 0x000fe20008000000 */
[----:B------:R-:W-:Y:S02]  /*3a80*/  UIMAD.WIDE.U32 UR16, UR6, UR22, URZ ;  /* 0x00000016061072a5 */ /* 0x000fe4000f8e00ff */
[----:B------:R-:W-:Y:S03]  /*3a90*/  USHF.R.U32.HI UR8, URZ, UR49, UR5 ;  /* 0x00000031ff087299 */ /* 0x000fe60008011605 */
[----:B------:R-:W-:Y:S02]  /*3aa0*/  UMOV UR5, UR19 ;  /* 0x0000001300057c82 */ /* 0x000fe40008000000 */
[----:B------:R-:W-:Y:S03]  /*3ab0*/  @UP1 USHF.R.U32.HI UR4, URZ, UR23, UR5 ;  /* 0x00000017ff041299 */ /* 0x000fe60008011605 */
[----:B------:R-:W-:Y:S01]  /*3ac0*/  UMOV UR5, UR21 ;  /* 0x0000001500057c82 */ /* 0x000fe20008000000 */
[----:B------:R-:W-:Y:S02]  /*3ad0*/  UIMAD UR4, UR44, UR4, URZ ;  /* 0x000000042c0472a4 */ /* 0x000fe4000f8e02ff */
[----:B------:R-:W-:Y:S02]  /*3ae0*/  @UP1 USHF.R.U32.HI UR7, URZ, UR23, UR5 ;  /* 0x00000017ff071299 */ /* 0x000fe40008011605 */
[----:B------:R-:W-:Y:S02]  /*3af0*/  USEL UR5, UR14, UR8, !UP0 ;  /* 0x000000080e057287 */ /* 0x000fe4000c000000 */
[----:B------:R-:W-:Y:S02]  /*3b00*/  UIMAD UR8, UR44, UR7, URZ ;  /* 0x000000072c0872a4 */ /* 0x000fe4000f8e02ff */
[----:B------:R-:W-:Y:S03]  /*3b10*/  UISETP.GE.AND UP0, UPT, UR6, UR4, UPT ;  /* 0x000000040600728c */ /* 0x000fe6000bf06270 */
[----:B------:R-:W-:Y:S01]  /*3b20*/  UMOV UR4, UR17 ;  /* 0x0000001100047c82 */ /* 0x000fe20008000000 */
[----:B------:R-:W-:Y:S02]  /*3b30*/  UISETP.GE.OR UP0, UPT, UR5, UR8, UP0 ;  /* 0x000000080500728c */ /* 0x000fe40008706670 */
[----:B------:R-:W-:Y:S02]  /*3b40*/  USHF.R.U32.HI UR4, URZ, UR23, UR4 ;  /* 0x00000017ff047299 */ /* 0x000fe40008011604 */
[----:B------:R-:W-:Y:S02]  /*3b50*/  UIMAD.WIDE.U32 UR8, UR5, UR22, URZ ;  /* 0x00000016050872a5 */ /* 0x000fe4000f8e00ff */
[----:B------:R-:W-:Y:S04]  /*3b60*/  USEL UR10, UR6, UR4, !UP1 ;  /* 0x00000004060a7287 */ /* 0x000fe8000c800000 */
[----:B------:R-:W-:Y:S01]  /*3b70*/  UIADD3 UR12, UPT, UPT, -UR10, URZ, URZ ;  /* 0x000000ff0a0c7290 */ /* 0x000fe2000fffe1ff */
[----:B------:R-:W-:Y:S02]  /*3b80*/  @!UP0 UMOV UR4, UR9 ;  /* 0x0000000900048c82 */ /* 0x000fe40008000000 */
[----:B------:R-:W-:Y:S02]  /*3b90*/  @!UP0 USHF.R.U32.HI UR4, URZ, UR23, UR4 ;  /* 0x00000017ff048299 */ /* 0x000fe40008011604 */
[----:B------:R-:W-:Y:S02]  /*3ba0*/  UIMAD UR8, UR44, UR12, UR6 ;  /* 0x0000000c2c0872a4 */ /* 0x000fe4000f8e0206 */
[----:B------:R-:W-:Y:S02]  /*3bb0*/  @!UP0 USEL UR4, UR5, UR4, !UP1 ;  /* 0x0000000405048287 */ /* 0x000fe4000c800000 */
[----:B------:R-:W-:Y:S02]  /*3bc0*/  UISETP.NE.AND UP1, UPT, UR24, URZ, UPT ;  /* 0x000000ff1800728c */ /* 0x000fe4000bf25270 */
[----:B------:R-:W-:Y:S02]  /*3bd0*/  @!UP0 UIMAD UR7, UR7, UR8, UR4 ;  /* 0x00000008070782a4 */ /* 0x000fe4000f8e0204 */
[----:B------:R-:W-:Y:S02]  /*3be0*/  @!UP0 UIADD3 UR9, UPT, UPT, UR10, -UR4, URZ ;  /* 0x800000040a098290 */ /* 0x000fe4000fffe0ff */
[----:B------:R-:W-:Y:S02]  /*3bf0*/  UIADD3 UR8, UPT, UPT, -UR6, URZ, URZ ;  /* 0x000000ff06087290 */ /* 0x000fe4000fffe1ff */
[----:B------:R-:W-:Y:S02]  /*3c00*/  UIADD3 UR4, UPT, UPT, -UR5, URZ, URZ ;  /* 0x000000ff05047290 */ /* 0x000fe4000fffe1ff */
[----:B------:R-:W-:Y:S03]  /*3c10*/  @!UP0 UIMAD UR6, UR9, UR44, UR5 ;  /* 0x0000002c090682a4 */ /* 0x000fe6000f8e0205 */
[----:B------:R-:W-:Y:S01]  /*3c20*/  @!UP0 UMOV UR5, UR7 ;  /* 0x0000000700058c82 */ /* 0x000fe20008000000 */
[----:B------:R-:W-:Y:S02]  /*3c30*/  UIMAD UR7, UR15, UR4, UR14 ;  /* 0x000000040f0772a4 */ /* 0x000fe4000f8e020e */
[----:B------:R-:W-:Y:S02]  /*3c40*/  UIMAD UR4, UR50, UR8, UR13 ;  /* 0x00000008320472a4 */ /* 0x000fe4000f8e020d */
[----:B------:R-:W-:Y:S02]  /*3c50*/  UIMAD UR14, UR5, UR15, UR7 ;  /* 0x0000000f050e72a4 */ /* 0x000fe4000f8e0207 */
[----:B------:R-:W-:Y:S11]  /*3c60*/  UIMAD UR13, UR6, UR50, UR4 ;  /* 0x00000032060d72a4 */ /* 0x000ff6000f8e0204 */
[----:B------:R-:W-:Y:S01]  /*3c70*/  @!UPT UIADD3 URZ, UPT, UPT, URZ, URZ, URZ ;  /* 0x000000fffffff290 */ /* 0x000fe2000fffe0ff */
.L_x_59:
[----:B------:R-:W2:Y:S01]  /*3c80*/  @!UP4 LDCU.128 UR16, c[0x0][0xd10] ;  /* 0x0001a200ff10c7ac */ /* 0x000ea20008000c00 */
[----:B------:R-:W-:Y:S04]  /*3c90*/  ISETP.NE.U32.AND P1, PT, RZ, UR42, PT ;  /* 0x0000002aff007c0c */ /* 0x000fe8000bf25070 */
[----:B------:R-:W-:Y:S01]  /*3ca0*/  ISETP.NE.AND.EX P1, PT, RZ, UR43, PT, P1 ;  /* 0x0000002bff007c0c */ /* 0x000fe2000bf25310 */
[----:B------:R-:W4:Y:S01]  /*3cb0*/  @!UP4 LDCU UR5, c[0x0][0xd0c] ;  /* 0x0001a180ff05c7ac */ /* 0x000f220008000800 */
[----:B------:R-:W-:Y:S02]  /*3cc0*/  USHF.L.U32 UR33, UR25, 0x8, URZ ;  /* 0x0000000819217899 */ /* 0x000fe400080006ff */
[----:B------:R-:W-:Y:S02]  /*3cd0*/  USHF.L.U32 UR26, UR11, 0x7, URZ ;  /* 0x000000070b1a7899 */ /* 0x000fe400080006ff */
[----:B--2---:R-:W-:Y:S07]  /*3ce0*/  UIMAD.WIDE.U32 UR6, UR14, UR16, URZ ;  /* 0x000000100e0672a5 */ /* 0x004fee000f8e00ff */
[----:B------:R-:W-:Y:S01]  /*3cf0*/  @!UP4 UMOV UR4, UR7 ;  /* 0x000000070004cc82 */ /* 0x000fe20008000000 */
[----:B----4-:R-:W-:Y:S02]  /*3d00*/  @!UP4 UISETP.NE.AND UP0, UPT, UR5, 0x1, UPT ;  /* 0x000000010500c88c */ /* 0x010fe4000bf05270 */
[----:B------:R-:W-:Y:S02]  /*3d10*/  @!UP4 USHF.R.U32.HI UR4, URZ, UR17, UR4 ;  /* 0x00000011ff04c299 */ /* 0x000fe40008011604 */
[----:B------:R-:W-:Y:S02]  /*3d20*/  UIMAD.WIDE.U32 UR6, UR13, UR19, URZ ;  /* 0x000000130d0672a5 */ /* 0x000fe4000f8e00ff */
[----:B------:R-:W-:Y:S02]  /*3d30*/  @!UP4 USEL UR8, UR14, UR4, !UP0 ;  /* 0x000000040e08c287 */ /* 0x000fe4000c000000 */
[----:B------:R-:W-:Y:S03]  /*3d40*/  @!UP4 UISETP.NE.AND UP0, UPT, UR18, 0x1, UPT ;  /* 0x000000011200c88c */ /* 0x000fe6000bf05270 */
[----:B------:R-:W-:Y:S02]  /*3d50*/  @!UP4 UMOV UR6, UR7 ;  /* 0x000000070006cc82 */ /* 0x000fe40008000000 */
[----:B------:R-:W2:Y:S02]  /*3d60*/  @!UP4 LDCU UR4, c[0x0][0xd20] ;  /* 0x0001a400ff04c7ac */ /* 0x000ea40008000800 */
[----:B--2---:R-:W-:Y:S04]  /*3d70*/  @!UP4 USHF.R.U32.HI UR6, URZ, UR4, UR6 ;  /* 0x00000004ff06c299 */ /* 0x004fe80008011606 */
[----:B------:R-:W-:Y:S04]  /*3d80*/  @!UP4 USEL UR6, UR13, UR6, !UP0 ;  /* 0x000000060d06c287 */ /* 0x000fe8000c000000 */
[----:B------:R-:W-:Y:S02]  /*3d90*/  @!UP4 UIADD3 UR4, UPT, UPT, -UR8, UR6, URZ ;  /* 0x000000060804c290 */ /* 0x000fe4000fffe1ff */
[----:B------:R-:W-:Y:S02]  /*3da0*/  @!UP4 UIADD3 UR6, UPT, UPT, UR8, -UR6, URZ ;  /* 0x800000060806c290 */ /* 0x000fe4000fffe0ff */
[----:B------:R-:W-:Y:S02]  /*3db0*/  @!UP4 UIMAD UR14, UR4, UR5, UR14 ;  /* 0x00000005040ec2a4 */ /* 0x000fe4000f8e020e */
[----:B------:R-:W-:Y:S01]  /*3dc0*/  @!UP4 UIMAD UR13, UR6, UR18, UR13 ;  /* 0x00000012060dc2a4 */ /* 0x000fe2000f8e020d */
[----:B------:R-:W-:Y:S11]  /*3dd0*/  BRA.U UP1, `(.L_x_60) ;  /* 0x0000000101107547 */ /* 0x000ff6000b800000 */
[----:B-1----:R-:W-:Y:S04]  /*3de0*/  MOV R0, UR53 ;  /* 0x0000003500007c02 */ /* 0x002fe80008000f00 */
[----:B------:R-:W-:Y:S04]  /*3df0*/  SHF.L.U32 R5, R0, 0x1f, RZ ;  /* 0x0000001f00057819 */ /* 0x000fe800000006ff */
[----:B------:R-:W1:Y:S02]  /*3e00*/  SYNCS.PHASECHK.TRANS64.TRYWAIT P0, [UR32+0x78], R5 ;  /* 0x00007805ff0075a7 */ /* 0x000e640008001120 */
[----:B-1----:R-:W-:Y:S05]  /*3e10*/  @!P0 BRA `(.L_x_61) ;  /* 0x000000b4002c8947 */ /* 0x002fea0003800000 */
.L_x_60:
[----:B------:R-:W-:Y:S05]  /*3e20*/  BRA.U !UP5, `(.L_x_62) ;  /* 0x000000010d387547 */ /* 0x000fea000b800000 */
[----:B------:R-:W-:Y:S01]  /*3e30*/  UPLOP3.LUT UP2, UPT, UPT, UPT, UP6, 0x80, 0x8 ;  /* 0x000000000008789c */ /* 0x000fe20003f4f060 */
[----:B-1----:R-:W-:Y:S01]  /*3e40*/  HFMA2 R0, -RZ, RZ, 0, 5.9604644775390625e-08 ;  /* 0x00000001ff007431 */ /* 0x002fe200000001ff */
[----:B------:R-:W1:Y:S01]  /*3e50*/  LDCU.64 UR8, c[0x0][0x358] ;  /* 0x00006b00ff0877ac */ /* 0x000e620008000a00 */
[----:B------:R-:W-:Y:S03]  /*3e60*/  IMAD.MOV.U32 R79, RZ, RZ, 0x1 ;  /* 0x00000001ff4f7424 */ /* 0x000fe600078e00ff */
[----:B------:R-:W-:Y:S05]  /*3e70*/  PLOP3.LUT P0, PT, PT, PT, UP2, 0x80, 0x8 ;  /* 0x000000000008781c */ /* 0x000fea0003f0f028 */
[----:B------:R-:W2:Y:S01]  /*3e80*/  @UP2 LDCU.64 UR4, c[0x0][0xa88] ;  /* 0x00015100ff0427ac */ /* 0x000ea20008000a00 */
[----:B------:R-:W-:Y:S07]  /*3e90*/  @UP2 UIMAD UR6, UR36, UR42, URZ ;  /* 0x0000002a240622a4 */ /* 0x000fee000f8e02ff */
[----:B------:R-:W-:Y:S01]  /*3ea0*/  @!P0 PRMT R79, R0, 0x7610, R79 ;  /* 0x00007610004f8816 */ /* 0x000fe2000000004f */
[----:B--2---:R-:W-:Y:S06]  /*3eb0*/  @UP2 UIMAD.WIDE UR4, UR6, 0x4, UR4 ;  /* 0x00000004060428a5 */ /* 0x004fec000f8e0204 */
[----:B------:R-:W-:Y:S01]  /*3ec0*/  IMAD.U32 R4, RZ, RZ, UR4 ;  /* 0x00000004ff047e24 */ /* 0x000fe2000f8e00ff */
[----:B------:R-:W-:Y:S04]  /*3ed0*/  MOV R5, UR5 ;  /* 0x0000000500057c02 */ /* 0x000fe80008000f00 */
[----:B------:R-:W2:Y:S01]  /*3ee0*/  @!UP2 LDCU UR4, c[0x0][0xa80] ;  /* 0x00015000ff04a7ac */ /* 0x000ea20008000800 */
[----:B-1---5:R4:W5:Y:S02]  /*3ef0*/  @P0 LDG.E R40, desc[UR8][R4.64] ;  /* 0x0000000804280981 */ /* 0x022964000c1e1900 */
[----:B--2-4-:R-:W-:Y:S07]  /*3f00*/  @!P0 IMAD.U32 R40, RZ, RZ, UR4 ;  /* 0x00000004ff288e24 */ /* 0x014fee000f8e00ff */
.L_x_62:
[----:B-----5:R-:W-:Y:S01]  /*3f10*/  @!P1 ISETP.EQ.AND P0, PT, R40, RZ, PT ;  /* 0x000000ff2800920c */ /* 0x020fe20003f02270 */
[----:B------:R-:W-:Y:S01]  /*3f20*/  @!UPT UIADD3 URZ, UPT, UPT, URZ, URZ, URZ ;  /* 0x000000fffffff290 */ /* 0x000fe2000fffe0ff */
[----:B------:R-:W-:Y:S11]  /*3f30*/  @!P1 BRA `(.L_x_63) ;  /* 0x0000000000149947 */ /* 0x000ff60003800000 */
[----:B------:R-:W-:Y:S02]  /*3f40*/  LOP3.LUT P1, RZ, R79, 0xff, RZ, 0xc0, !PT ;  /* 0x000000ff4fff7812 */ /* 0x000fe4000782c0ff */
[----:B------:R-:W-:Y:S04]  /*3f50*/  PLOP3.LUT P0, PT, PT, PT, UP2, 0x80, 0x8 ;  /* 0x000000000008781c */ /* 0x000fe80003f0f028 */
[----:B------:R-:W-:Y:S07]  /*3f60*/  PLOP3.LUT P0, PT, P0, PT, PT, 0x8, 0x80 ;  /* 0x000000000080781c */ /* 0x000fee000070e170 */
[----:B------:R-:W-:Y:S11]  /*3f70*/  @P1 ISETP.EQ.AND P0, PT, R40, RZ, PT ;  /* 0x000000ff2800120c */ /* 0x000ff60003f02270 */
[----:B------:R-:W-:Y:S02]  /*3f80*/  @!UPT UIADD3 URZ, UPT, UPT, URZ, URZ, URZ ;  /* 0x000000fffffff290 */ /* 0x000fe4000fffe0ff */
.L_x_63:
[----:B------:R-:W-:Y:S01]  /*3f90*/  ULEA UR16, UR29, UR32, 0x3 ;  /* 0x000000201d107291 */ /* 0x000fe2000f8e18ff */
[----:B-1----:R-:W-:Y:S02]  /*3fa0*/  SHF.L.U32 R5, R11, 0x1f, RZ ;  /* 0x0000001f0b057819 */ /* 0x002fe400000006ff */
[----:B------:R-:W-:Y:S01]  /*3fb0*/  ELECT P1, URZ, PT ;  /* 0x0000000000ff782f */ /* 0x000fe20003820000 */
[----:B------:R-:W-:Y:S03]  /*3fc0*/  ULOP3.LUT UR34, UR35, 0x1, URZ, 0xc0, !UPT ;  /* 0x0000000123227892 */ /* 0x000fe6000f8ec0ff */
[----:B------:R-:W-:Y:S02]  /*3fd0*/  PLOP3.LUT P1, PT, P0, P1, PT, 0xf2, 0x2f ;  /* 0x00000000002f781c */ /* 0x000fe40000723e72 */
[----:B------:R-:W1:Y:S11]  /*3fe0*/  SYNCS.PHASECHK.TRANS64.TRYWAIT P2, [UR16+0x58], R5 ;  /* 0x00005805ff0075a7 */ /* 0x000e760008041110 */
[----:B------:R-:W-:Y:S05]  /*3ff0*/  @!P1 IADD3 R4, P0, PT, R12, 0x780, RZ ;  /* 0x000007800c049810 */ /* 0x000fea0007f1e0ff */
[----:B------:R-:W-:Y:S01]  /*4000*/  @!P1 IMAD.X R2, RZ, RZ, R13, P0 ;  /* 0x000000ffff029224 */ /* 0x000fe200000e060d */
[----:B-1----:R-:W-:Y:S07]  /*4010*/  @!P2 BRA `(.L_x_64) ;  /* 0x000000b000c4a947 */ /* 0x002fee0003800000 */
.L_x_193:
[----:B------:R-:W-:Y:S01]  /*4020*/  UIADD3 UR25, UPT, UPT, UR16, 0x40, URZ ;  /* 0x0000004010197890 */ /* 0x000fe2000fffe0ff */
[----:B------:R-:W-:Y:S01]  /*4030*/  @!P1 R2UR UR5, R4 ;  /* 0x00000000040592ca */ /* 0x000fe200000e0000 */
[----:B------:R-:W-:Y:S01]  /*4040*/  UMOV UR8, 0x0 ;  /* 0x0000000000087882 */ /* 0x000fe20000000000 */
[----:B------:R-:W-:Y:S01]  /*4050*/  @!P1 R2UR UR4, R2 ;  /* 0x00000000020492ca */ /* 0x000fe200000e0000 */
[----:B------:R-:W-:Y:S01]  /*4060*/  UMOV UR18, 0x0 ;  /* 0x0000000000127882 */ /* 0x000fe20000000000 */
[----:B------:R-:W-:Y:S01]  /*4070*/  ISETP.NE.AND P0, PT, RZ, UR34, !P1 ;  /* 0x00000022ff007c0c */ /* 0x000fe2000cf05270 */
[----:B------:R-:W-:Y:S01]  /*4080*/  VOTEU.ALL UP1, P1 ;  /* 0x0000000000ff7886 */ /* 0x000fe20000820000 */
[----:B------:R-:W-:Y:S01]  /*4090*/  UMOV UR9, 0x10000000 ;  /* 0x1000000000097882 */ /* 0x000fe20000000000 */
[----:B------:R-:W-:Y:S01]  /*40a0*/  UMOV UR28, UR36 ;  /* 0x00000024001c7c82 */ /* 0x000fe20008000000 */
[----:B------:R-:W-:Y:S01]  /*40b0*/  VOTEU.ALL UP0, P1 ;  /* 0x0000000000ff7886 */ /* 0x000fe20000800000 */
[----:B------:R-:W-:Y:S01]  /*40c0*/  UMOV UR19, 0x10000000 ;  /* 0x1000000000137882 */ /* 0x000fe20000000000 */
[----:B------:R-:W-:Y:S03]  /*40d0*/  UMOV UR12, UR36 ;  /* 0x00000024000c7c82 */ /* 0x000fe60008000000 */
[----:B------:R-:W-:Y:S01]  /*40e0*/  @!UP0 UIADD3 UR6, UPT, UPT, UR33, 0xe0, URZ ;  /* 0x000000e021068890 */ /* 0x000fe2000fffe0ff */
[----:B------:R-:W-:Y:S01]  /*40f0*/  IMAD.U32 R4, RZ, RZ, UR5 ;  /* 0x00000005ff047e24 */ /* 0x000fe2000f8e00ff */
[----:B------:R-:W-:Y:S01]  /*4100*/  @!UP0 UIADD3 UR10, UPT, UPT, UR26, 0x20, URZ ;  /* 0x000000201a0a8890 */ /* 0x000fe2000fffe0ff */
[----:B-1----:R-:W-:Y:S01]  /*4110*/  IMAD.U32 R5, RZ, RZ, UR4 ;  /* 0x00000004ff057e24 */ /* 0x002fe2000f8e00ff */
[----:B------:R-:W-:Y:S02]  /*4120*/  @!UP0 ULEA UR4, UR29, UR32, 0xe ;  /* 0x000000201d048291 */ /* 0x000fe4000f8e70ff */
[----:B------:R-:W-:Y:S01]  /*4130*/  @!P1 IMAD.U32 R0, RZ, RZ, UR6 ;  /* 0x00000006ff009e24 */ /* 0x000fe2000f8e00ff */
[----:B------:R-:W-:Y:S01]  /*4140*/  @!P1 R2UR UR6, R4 ;  /* 0x00000000040692ca */ /* 0x000fe200000e0000 */
[----:B------:R-:W-:Y:S01]  /*4150*/  @P0 IMAD R0, RZ, RZ, UR33 ;  /* 0x00000021ff000e24 */ /* 0x000fe2000f8e02ff */
[----:B------:R-:W-:Y:S01]  /*4160*/  @!P1 R2UR UR7, R5 ;  /* 0x00000000050792ca */ /* 0x000fe200000e0000 */
[----:B------:R-:W-:Y:S01]  /*4170*/  @!UP0 UIADD3 UR24, UPT, UPT, UR4, 0x200, URZ ;  /* 0x0000020004188890 */ /* 0x000fe2000fffe0ff */
[----:B------:R-:W-:Y:S01]  /*4180*/  PLOP3.LUT P0, PT, P1, PT, PT, 0x8, 0x80 ;  /* 0x000000000080781c */ /* 0x000fe20000f0e170 */
[----:B------:R-:W-:Y:S11]  /*4190*/  UMOV UR5, 0x10000000 ;  /* 0x1000000000057882 */ /* 0x000ff60000000000 */
[----:B------:R-:W-:Y:S01]  /*41a0*/  @!UPT UIADD3 URZ, UPT, UPT, URZ, URZ, URZ ;  /* 0x000000fffffff290 */ /* 0x000fe2000fffe0ff */
[C---:B------:R-:W-:Y:S02]  /*41b0*/  @P0 R2UR.BROADCAST UR27, R0.reuse ;  /* 0x00000000001b02ca */ /* 0x040fe400008e0000 */
[----:B------:R-:W-:Y:S11]  /*41c0*/  PLOP3.LUT P0, PT, P1, PT, PT, 0x8, 0x80 ;  /* 0x000000000080781c */ /* 0x000ff60000f0e170 */
[----:B------:R-:W-:Y:S02]  /*41d0*/  @!UPT UIADD3 URZ, UPT, UPT, URZ, URZ, URZ ;  /* 0x000000fffffff290 */ /* 0x000fe4000fffe0ff */
[C---:B------:R-:W-:Y:S02]  /*41e0*/  @P0 R2UR.BROADCAST UR11, R0.reuse ;  /* 0x00000000000b02ca */ /* 0x040fe400008e0000 */
[----:B------:R-:W-:Y:S01]  /*41f0*/  PLOP3.LUT P0, PT, P1, PT, PT, 0x8, 0x80 ;  /* 0x000000000080781c */ /* 0x000fe20000f0e170 */
[----:B------:R1:W-:Y:S01]  /*4200*/  @!UP1 UTMALDG.3D [UR24], [UR6], desc[UR8] ;  /* 0x00000818060095b4 */ /* 0x0003e20008011000 */
[----:B------:R-:W-:Y:S01]  /*4210*/  VOTEU.ALL UP1, P1 ;  /* 0x0000000000ff7886 */ /* 0x000fe20000820000 */
[----:B-1----:R-:W-:Y:S01]  /*4220*/  @!UP0 UIADD3 UR8, UPT, UPT, UR4, 0x1200, URZ ;  /* 0x0000120004088890 */ /* 0x002fe2000fffe0ff */
[----:B------:R-:W-:Y:S08]  /*4230*/  UMOV UR9, UR25 ;  /* 0x0000001900097c82 */ /* 0x000ff00008000000 */
[----:B------:R1:W-:Y:S01]  /*4240*/  @!UP1 UTMALDG.3D [UR8], [UR6], desc[UR18] ;  /* 0x00001208060095b4 */ /* 0x0003e20008011000 */
[----:B------:R-:W-:Y:S01]  /*4250*/  VOTEU.ALL UP1, P1 ;  /* 0x0000000000ff7886 */ /* 0x000fe20000820000 */
[C---:B-1----:R-:W-:Y:S01]  /*4260*/  @P0 R2UR.BROADCAST UR11, R0.reuse ;  /* 0x00000000000b02ca */ /* 0x042fe200008e0000 */
[----:B------:R-:W-:Y:S01]  /*4270*/  @!UP0 UIADD3 UR10, UPT, UPT, UR26, 0x40, URZ ;  /* 0x000000401a0a8890 */ /* 0x000fe2000fffe0ff */
[----:B------:R-:W-:Y:S01]  /*4280*/  PLOP3.LUT P0, PT, P1, PT, PT, 0x8, 0x80 ;  /* 0x000000000080781c */ /* 0x000fe20000f0e170 */
[----:B------:R-:W-:Y:S10]  /*4290*/  @!UP0 UIADD3 UR8, UPT, UPT, UR4, 0x2200, URZ ;  /* 0x0000220004088890 */ /* 0x000ff4000fffe0ff */
[----:B------:R1:W-:Y:S02]  /*42a0*/  @!UP1 UTMALDG.3D [UR8], [UR6], desc[UR18] ;  /* 0x00001208060095b4 */ /* 0x0003e40008011000 */
[----:B-1----:R-:W-:Y:S01]  /*42b0*/  @P0 R2UR.BROADCAST UR11, R0 ;  /* 0x00000000000b02ca */ /* 0x002fe200008e0000 */
[----:B------:R-:W-:Y:S01]  /*42c0*/  @!UP0 UIADD3 UR10, UPT, UPT, UR26, 0x60, URZ ;  /* 0x000000601a0a8890 */ /* 0x000fe2000fffe0ff */
[----:B------:R-:W-:Y:S01]  /*42d0*/  @!P1 IMAD.MOV.U32 R0, RZ, RZ, 0x4000 ;  /* 0x00004000ff009424 */ /* 0x000fe200078e00ff */
[----:B------:R-:W-:Y:S01]  /*42e0*/  @!UP0 UIADD3 UR8, UPT, UPT, UR4, 0x3200, URZ ;  /* 0x0000320004088890 */ /* 0x000fe2000fffe0ff */
[----:B------:R-:W-:Y:S01]  /*42f0*/  @!P1 IADD3 R4, P0, PT, R12, 0x780, RZ ;  /* 0x000007800c049810 */ /* 0x000fe20007f1e0ff */
[----:B------:R-:W-:Y:S01]  /*4300*/  VOTEU.ALL UP0, P1 ;  /* 0x0000000000ff7886 */ /* 0x000fe20000800000 */
[----:B------:R-:W-:Y:S03]  /*4310*/  UMOV UR4, 0x0 ;  /* 0x0000000000047882 */ /* 0x000fe60000000000 */
[----:B------:R-:W-:Y:S04]  /*4320*/  @!P1 IMAD.X R2, RZ, RZ, R13, P0 ;  /* 0x000000ffff029224 */ /* 0x000fe800000e060d */
[----:B------:R1:W-:Y:S01]  /*4330*/  @!UP0 UTMALDG.3D [UR8], [UR6], desc[UR4] ;  /* 0x00000408060085b4 */ /* 0x0003e20008011000 */
[----:B------:R2:W-:Y:S01]  /*4340*/  @!P1 SYNCS.ARRIVE.TRANS64.RED.A0TR RZ, [UR16+0x40], R0 ;  /* 0x00004000ffff99a7 */ /* 0x0005e20008300410 */
[----:B-1----:R-:W-:Y:S04]  /*4350*/  UIADD3 UR4, UPT, UPT, UR29, 0x1, URZ ;  /* 0x000000011d047890 */ /* 0x002fe8000fffe0ff */
[----:B------:R-:W-:Y:S04]  /*4360*/  UISETP.NE.AND UP0, UPT, UR4, 0x3, UPT ;  /* 0x000000030400788c */ /* 0x000fe8000bf05270 */
[----:B------:R-:W-:Y:S02]  /*4370*/  USEL UR18, UR4, URZ, UP0 ;  /* 0x000000ff04127287 */ /* 0x000fe40008000000 */
[----:B------:R-:W-:Y:S02]  /*4380*/  UPRMT UR4, UR37, 0x654, UR25 ;  /* 0x0000065425047896 */ /* 0x000fe40008000019 */
[----:B------:R-:W-:Y:S02]  /*4390*/  USEL UR5, URZ, 0x1, UP0 ;  /* 0x00000001ff057887 */ /* 0x000fe40008000000 */
[----:B------:R-:W-:Y:S04]  /*43a0*/  ULEA UR17, UR18, UR32, 0x3 ;  /* 0x0000002012117291 */ /* 0x000fe8000f8e18ff */
[----:B------:R-:W-:Y:S01]  /*43b0*/  LOP3.LUT R6, R11, UR5, RZ, 0x3c, !PT ;  /* 0x000000050b067c12 */ /* 0x000fe2000f8e3cff */
[----:B------:R-:W-:Y:S03]  /*43c0*/  SYNCS.ARRIVE.TRANS64.RED.A1T0 RZ, [UR4], RZ ;  /* 0x000000ffffff79a7 */ /* 0x000fe60008100404 */
[----:B------:R-:W-:Y:S04]  /*43d0*/  SHF.L.U32 R5, R6, 0x1f, RZ ;  /* 0x0000001f06057819 */ /* 0x000fe800000006ff */
[----:B------:R-:W1:Y:S02]  /*43e0*/  SYNCS.PHASECHK.TRANS64.TRYWAIT P2, [UR17+0x58], R5 ;  /* 0x00005805ff0075a7 */ /* 0x000e640008041111 */
[----:B-12---:R-:W-:Y:S05]  /*43f0*/  @!P2 BRA `(.L_x_65) ;  /* 0x000000ac00e4a947 */ /* 0x006fea0003800000 */
.L_x_195:
[----:B------:R-:W-:Y:S01]  /*4400*/  UIADD3 UR9, UPT, UPT, UR17, 0x40, URZ ;  /* 0x0000004011097890 */ /* 0x000fe2000fffe0ff */
[----:B------:R-:W-:Y:S01]  /*4410*/  @!P1 R2UR UR5, R4 ;  /* 0x00000000040592ca */ /* 0x000fe200000e0000 */
[----:B------:R-:W-:Y:S01]  /*4420*/  UMOV UR10, UR26 ;  /* 0x0000001a000a7c82 */ /* 0x000fe20008000000 */
[----:B------:R-:W-:Y:S01]  /*4430*/  @!P1 R2UR UR4, R2 ;  /* 0x00000000020492ca */ /* 0x000fe200000e0000 */
[----:B------:R-:W-:Y:S01]  /*4440*/  VOTEU.ALL UP1, P1 ;  /* 0x0000000000ff7886 */ /* 0x000fe20000820000 */
[----:B------:R-:W-:Y:S01]  /*4450*/  ISETP.NE.AND P0, PT, RZ, UR34, !P1 ;  /* 0x00000022ff007c0c */ /* 0x000fe2000cf05270 */
[----:B------:R-:W-:Y:S01]  /*4460*/  VOTEU.ALL UP0, P1 ;  /* 0x0000000000ff7886 */ /* 0x000fe20000800000 */
[----:B------:R-:W-:Y:S01]  /*4470*/  IMAD.U32 R2, RZ, RZ, UR33 ;  /* 0x00000021ff027e24 */ /* 0x000fe2000f8e00ff */
[----:B------:R-:W-:Y:S01]  /*4480*/  UMOV UR20, 0x0 ;  /* 0x0000000000147882 */ /* 0x000fe20000000000 */
[----:B------:R-:W-:Y:S01]  /*4490*/  UMOV UR21, 0x10000000 ;  /* 0x1000000000157882 */ /* 0x000fe20000000000 */
[----:B------:R-:W-:Y:S01]  /*44a0*/  UMOV UR12, UR36 ;  /* 0x00000024000c7c82 */ /* 0x000fe20008000000 */
[----:B------:R-:W-:Y:S03]  /*44b0*/  @!UP0 UIADD3 UR6, UPT, UPT, UR33, 0xc0, URZ ;  /* 0x000000c021068890 */ /* 0x000fe6000fffe0ff */
[----:B------:R-:W-:Y:S01]  /*44c0*/  IMAD.U32 R4, RZ, RZ, UR5 ;  /* 0x00000005ff047e24 */ /* 0x000fe2000f8e00ff */
[----:B------:R-:W-:Y:S01]  /*44d0*/  UMOV UR5, 0x10000000 ;  /* 0x1000000000057882 */ /* 0x000fe20000000000 */
[----:B-1----:R-:W-:Y:S01]  /*44e0*/  IMAD.U32 R5, RZ, RZ, UR4 ;  /* 0x00000004ff057e24 */ /* 0x002fe2000f8e00ff */
[----:B------:R-:W-:Y:S01]  /*44f0*/  @!UP0 ULEA UR4, UR18, UR32, 0xe ;  /* 0x0000002012048291 */ /* 0x000fe2000f8e70ff */
[----:B------:R-:W-:Y:S01]  /*4500*/  @!P1 IMAD.U32 R0, RZ, RZ, UR6 ;  /* 0x00000006ff009e24 */ /* 0x000fe2000f8e00ff */
[----:B------:R-:W-:Y:S01]  /*4510*/  @!P1 R2UR UR6, R4 ;  /* 0x00000000040692ca */ /* 0x000fe200000e0000 */
[----:B------:R-:W-:Y:S01]  /*4520*/  @P0 VIADD R0, R2, 0x20 ;  /* 0x0000002002000836 */ /* 0x000fe20000000000 */
[----:B------:R-:W-:Y:S01]  /*4530*/  @!P1 R2UR UR7, R5 ;  /* 0x00000000050792ca */ /* 0x000fe200000e0000 */
[----:B------:R-:W-:Y:S01]  /*4540*/  @!UP0 UIADD3 UR8, UPT, UPT, UR4, 0x200, URZ ;  /* 0x0000020004088890 */ /* 0x000fe2000fffe0ff */
[----:B------:R-:W-:Y:S11]  /*4550*/  PLOP3.LUT P0, PT, P1, PT, PT, 0x8, 0x80 ;  /* 0x000000000080781c */ /* 0x000ff60000f0e170 */
[----:B------:R-:W-:Y:S02]  /*4560*/  @!UPT UIADD3 URZ, UPT, UPT, URZ, URZ, URZ ;  /* 0x000000fffffff290 */ /* 0x000fe4000fffe0ff */
[C---:B------:R-:W-:Y:S02]  /*4570*/  @P0 R2UR.BROADCAST UR11, R0.reuse ;  /* 0x00000000000b02ca */ /* 0x040fe400008e0000 */
[----:B------:R-:W-:Y:S11]  /*4580*/  PLOP3.LUT P0, PT, P1, PT, PT, 0x8, 0x80 ;  /* 0x000000000080781c */ /* 0x000ff60000f0e170 */
[----:B------:R1:W-:Y:S01]  /*4590*/  @!UP1 UTMALDG.3D [UR8], [UR6], desc[UR20] ;  /* 0x00001408060095b4 */ /* 0x0003e20008011000 */
[----:B------:R-:W-:Y:S01]  /*45a0*/  VOTEU.ALL UP1, P1 ;  /* 0x0000000000ff7886 */ /* 0x000fe20000820000 */
[C---:B-1----:R-:W-:Y:S01]  /*45b0*/  @P0 R2UR.BROADCAST UR11, R0.reuse ;  /* 0x00000000000b02ca */ /* 0x042fe200008e0000 */
[----:B------:R-:W-:Y:S01]  /*45c0*/  @!UP0 UIADD3 UR10, UPT, UPT, UR26, 0x20, URZ ;  /* 0x000000201a0a8890 */ /* 0x000fe2000fffe0ff */
[----:B------:R-:W-:Y:S01]  /*45d0*/  PLOP3.LUT P0, PT, P1, PT, PT, 0x8, 0x80 ;  /* 0x000000000080781c */ /* 0x000fe20000f0e170 */
[----:B------:R-:W-:Y:S10]  /*45e0*/  @!UP0 UIADD3 UR8, UPT, UPT, UR4, 0x1200, URZ ;  /* 0x0000120004088890 */ /* 0x000ff4000fffe0ff */
        /* <DEDUP_REMOVED lines=28> */
.L_x_197:
[----:B------:R-:W-:Y:S01]  /*47b0*/  UIADD3 UR9, UPT, UPT, UR16, 0x40, URZ ;  /* 0x0000004010097890 */ /* 0x000fe2000fffe0ff */
[----:B------:R-:W-:Y:S01]  /*47c0*/  @!P1 R2UR UR5, R5 ;  /* 0x00000000050592ca */ /* 0x000fe200000e0000 */
[----:B------:R-:W-:Y:S01]  /*47d0*/  UMOV UR21, 0x10000000 ;  /* 0x1000000000157882 */ /* 0x000fe20000000000 */
[----:B------:R-:W-:Y:S01]  /*47e0*/  @!P1 R2UR UR4, R4 ;  /* 0x00000000040492ca */ /* 0x000fe200000e0000 */
[----:B------:R-:W-:Y:S01]  /*47f0*/  UMOV UR10, UR26 ;  /* 0x0000001a000a7c82 */ /* 0x000fe20008000000 */
[----:B------:R-:W-:Y:S01]  /*4800*/  ISETP.NE.AND P0, PT, RZ, UR34, !P1 ;  /* 0x00000022ff007c0c */ /* 0x000fe2000cf05270 */
[----:B------:R-:W-:Y:S01]  /*4810*/  VOTEU.ALL UP0, P1 ;  /* 0x0000000000ff7886 */ /* 0x000fe20000800000 */
[----:B------:R-:W-:Y:S01]  /*4820*/  VOTEU.ALL UP1, P1 ;  /* 0x0000000000ff7886 */ /* 0x000fe20000820000 */
[----:B------:R-:W-:Y:S01]  /*4830*/  UMOV UR20, 0x0 ;  /* 0x0000000000147882 */ /* 0x000fe20000000000 */
[----:B------:R-:W-:Y:S02]  /*4840*/  UMOV UR12, UR36 ;  /* 0x00000024000c7c82 */ /* 0x000fe40008000000 */
[----:B------:R-:W-:Y:S03]  /*4850*/  @!UP0 UIADD3 UR6, UPT, UPT, UR33, 0xa0, URZ ;  /* 0x000000a021068890 */ /* 0x000fe6000fffe0ff */
[----:B------:R-:W-:Y:S01]  /*4860*/  IMAD.U32 R4, RZ, RZ, UR5 ;  /* 0x00000005ff047e24 */ /* 0x000fe2000f8e00ff */
[----:B------:R-:W-:Y:S01]  /*4870*/  UMOV UR5, 0x10000000 ;  /* 0x1000000000057882 */ /* 0x000fe20000000000 */
[----:B------:R-:W-:Y:S01]  /*4880*/  IMAD.U32 R5, RZ, RZ, UR4 ;  /* 0x00000004ff057e24 */ /* 0x000fe2000f8e00ff */
[----:B------:R-:W-:Y:S01]  /*4890*/  @!UP0 ULEA UR4, UR18, UR32, 0xe ;  /* 0x0000002012048291 */ /* 0x000fe2000f8e70ff */
[----:B-1----:R-:W-:Y:S01]  /*48a0*/  @!P1 IMAD.U32 R0, RZ, RZ, UR6 ;  /* 0x00000006ff009e24 */ /* 0x002fe2000f8e00ff */
        /* <DEDUP_REMOVED lines=42> */
.L_x_199:
[----:B------:R-:W-:Y:S01]  /*4b50*/  UIADD3 UR25, UPT, UPT, UR21, 0x40, URZ ;  /* 0x0000004015197890 */ /* 0x000fe2000fffe0ff */
[----:B------:R-:W-:Y:S01]  /*4b60*/  @!P1 R2UR UR5, R5 ;  /* 0x00000000050592ca */ /* 0x000fe200000e0000 */
[----:B------:R-:W-:Y:S01]  /*4b70*/  VOTEU.ALL UP1, P1 ;  /* 0x0000000000ff7886 */ /* 0x000fe20000820000 */
[----:B------:R-:W-:Y:S01]  /*4b80*/  @!P1 R2UR UR4, R4 ;  /* 0x00000000040492ca */ /* 0x000fe200000e0000 */
[----:B------:R-:W-:Y:S01]  /*4b90*/  UMOV UR30, 0x0 ;  /* 0x00000000001e7882 */ /* 0x000fe20000000000 */
[----:B------:R-:W-:Y:S01]  /*4ba0*/  UMOV UR31, 0x10000000 ;  /* 0x10000000001f7882 */ /* 0x000fe20000000000 */
[----:B------:R-:W-:Y:S01]  /*4bb0*/  UMOV UR28, UR36 ;  /* 0x00000024001c7c82 */ /* 0x000fe20008000000 */
[----:B------:R-:W-:Y:S01]  /*4bc0*/  UMOV UR12, UR36 ;  /* 0x00000024000c7c82 */ /* 0x000fe20008000000 */
[----:B------:R-:W-:Y:S01]  /*4bd0*/  UMOV UR9, UR25 ;  /* 0x0000001900097c82 */ /* 0x000fe20008000000 */
[----:B------:R-:W-:Y:S01]  /*4be0*/  UMOV UR20, UR36 ;  /* 0x0000002400147c82 */ /* 0x000fe20008000000 */
[----:B------:R-:W-:Y:S01]  /*4bf0*/  VOTEU.ALL UP0, P1 ;  /* 0x0000000000ff7886 */ /* 0x000fe20000800000 */
[----:B------:R-:W-:Y:S01]  /*4c00*/  UMOV UR17, UR25 ;  /* 0x0000001900117c82 */ /* 0x000fe20008000000 */
[----:B-1----:R-:W-:Y:S02]  /*4c10*/  @!P1 IMAD.MOV.U32 R0, RZ, RZ, 0x4000 ;  /* 0x00004000ff009424 */ /* 0x002fe400078e00ff */
[----:B------:R-:W-:Y:S01]  /*4c20*/  IMAD.U32 R4, RZ, RZ, UR5 ;  /* 0x00000005ff047e24 */ /* 0x000fe2000f8e00ff */
[----:B------:R-:W-:Y:S01]  /*4c30*/  @!UP0 UIMAD UR5, UR34, -0x20, UR33 ;  /* 0xffffffe0220588a4 */ /* 0x000fe2000f8e0221 */
[----:B------:R-:W-:Y:S01]  /*4c40*/  IMAD.U32 R5, RZ, RZ, UR4 ;  /* 0x00000004ff057e24 */ /* 0x000fe2000f8e00ff */
[----:B------:R-:W-:Y:S02]  /*4c50*/  @!UP0 ULEA UR4, UR29, UR32, 0xe ;  /* 0x000000201d048291 */ /* 0x000fe4000f8e70ff */
[----:B------:R-:W-:Y:S01]  /*4c60*/  @!P1 R2UR UR6, R4 ;  /* 0x00000000040692ca */ /* 0x000fe200000e0000 */
[----:B------:R-:W-:Y:S01]  /*4c70*/  @!UP0 UIADD3 UR27, UPT, UPT, UR5, 0x80, URZ ;  /* 0x00000080051b8890 */ /* 0x000fe2000fffe0ff */
[----:B------:R-:W-:Y:S01]  /*4c80*/  @!P1 R2UR UR7, R5 ;  /* 0x00000000050792ca */ /* 0x000fe200000e0000 */
[----:B------:R-:W-:Y:S01]  /*4c90*/  @!UP0 UIADD3 UR24, UPT, UPT, UR4, 0x200, URZ ;  /* 0x0000020004188890 */ /* 0x000fe2000fffe0ff */
[----:B------:R-:W-:Y:S01]  /*4ca0*/  @!P1 IADD3 R5, P0, PT, R12, 0x780, RZ ;  /* 0x000007800c059810 */ /* 0x000fe20007f1e0ff */
[----:B------:R-:W-:Y:S02]  /*4cb0*/  @!UP0 UIADD3 UR10, UPT, UPT, UR26, 0x20, URZ ;  /* 0x000000201a0a8890 */ /* 0x000fe4000fffe0ff */
[----:B------:R-:W-:Y:S01]  /*4cc0*/  @!UP0 UIADD3 UR8, UPT, UPT, UR4, 0x1200, URZ ;  /* 0x0000120004088890 */ /* 0x000fe2000fffe0ff */
[----:B------:R-:W-:Y:S01]  /*4cd0*/  UMOV UR11, UR27 ;  /* 0x0000001b000b7c82 */ /* 0x000fe20008000000 */
[----:B------:R-:W-:Y:S01]  /*4ce0*/  @!UP0 UIADD3 UR18, UPT, UPT, UR26, 0x40, URZ ;  /* 0x000000401a128890 */ /* 0x000fe2000fffe0ff */
[----:B------:R-:W-:Y:S01]  /*4cf0*/  @!P1 IMAD.X R4, RZ, RZ, R13, P0 ;  /* 0x000000ffff049224 */ /* 0x000fe200000e060d */
[----:B------:R-:W-:Y:S01]  /*4d00*/  @!UP0 UIADD3 UR16, UPT, UPT, UR4, 0x2200, URZ ;  /* 0x0000220004108890 */ /* 0x000fe2000fffe0ff */
[----:B------:R-:W-:Y:S03]  /*4d10*/  UMOV UR19, UR27 ;  /* 0x0000001b00137c82 */ /* 0x000fe60008000000 */
[----:B------:R-:W-:Y:S01]  /*4d20*/  @!UP1 UTMALDG.3D [UR24], [UR6], desc[UR30] ;  /* 0x00001e18060095b4 */ /* 0x000fe20008011000 */
[----:B------:R-:W-:Y:S05]  /*4d30*/  VOTEU.ALL UP1, P1 ;  /* 0x0000000000ff7886 */ /* 0x000fea0000820000 */
[----:B------:R1:W-:Y:S02]  /*4d40*/  @!UP1 UTMALDG.3D [UR8], [UR6], desc[UR30] ;  /* 0x00001e08060095b4 */ /* 0x0003e40008011000 */
[----:B-1----:R-:W-:Y:S02]  /*4d50*/  @!UP0 UIADD3 UR10, UPT, UPT, UR26, 0x60, URZ ;  /* 0x000000601a0a8890 */ /* 0x002fe4000fffe0ff */
[----:B------:R-:W-:Y:S01]  /*4d60*/  @!UP0 UIADD3 UR8, UPT, UPT, UR4, 0x3200, URZ ;  /* 0x0000320004088890 */ /* 0x000fe2000fffe0ff */
[----:B------:R-:W-:Y:S01]  /*4d70*/  VOTEU.ALL UP0, P1 ;  /* 0x0000000000ff7886 */ /* 0x000fe20000800000 */
[----:B------:R-:W-:Y:S04]  /*4d80*/  UIADD3 UR4, UPT, UPT, UR29, 0x1, URZ ;  /* 0x000000011d047890 */ /* 0x000fe8000fffe0ff */
[----:B------:R-:W-:Y:S01]  /*4d90*/  @!UP0 UTMALDG.3D [UR16], [UR6], desc[UR30] ;  /* 0x00001e10060085b4 */ /* 0x000fe20008011000 */
[----:B------:R-:W-:Y:S04]  /*4da0*/  UISETP.NE.AND UP0, UPT, UR4, 0x3, UPT ;  /* 0x000000030400788c */ /* 0x000fe8000bf05270 */
[----:B------:R-:W-:Y:S02]  /*4db0*/  USEL UR29, UR4, URZ, UP0 ;  /* 0x000000ff041d7287 */ /* 0x000fe40008000000 */
[----:B------:R-:W-:Y:S02]  /*4dc0*/  USEL UR5, URZ, 0x1, UP0 ;  /* 0x00000001ff057887 */ /* 0x000fe40008000000 */
[----:B------:R-:W-:Y:S01]  /*4dd0*/  VOTEU.ALL UP0, P1 ;  /* 0x0000000000ff7886 */ /* 0x000fe20000800000 */
[----:B------:R-:W-:Y:S03]  /*4de0*/  UPRMT UR4, UR37, 0x654, UR25 ;  /* 0x0000065425047896 */ /* 0x000fe60008000019 */
[----:B------:R-:W-:Y:S01]  /*4df0*/  LOP3.LUT R6, R6, UR5, RZ, 0x3c, !PT ;  /* 0x0000000506067c12 */ /* 0x000fe2000f8e3cff */
[----:B------:R1:W-:Y:S01]  /*4e00*/  @!UP0 UTMALDG.3D [UR8], [UR6], desc[UR30] ;  /* 0x00001e08060085b4 */ /* 0x0003e20008011000 */
[----:B------:R2:W-:Y:S02]  /*4e10*/  @!P1 SYNCS.ARRIVE.TRANS64.RED.A0TR RZ, [UR21+0x40], R0 ;  /* 0x00004000ffff99a7 */ /* 0x0005e40008300415 */
[----:B------:R-:W-:Y:S02]  /*4e20*/  SHF.L.U32 R7, R6, 0x1f, RZ ;  /* 0x0000001f06077819 */ /* 0x000fe400000006ff */
[----:B------:R-:W-:Y:S01]  /*4e30*/  SYNCS.ARRIVE.TRANS64.RED.A1T0 RZ, [UR4], RZ ;  /* 0x000000ffffff79a7 */ /* 0x000fe20008100404 */
[----:B-1----:R-:W-:Y:S09]  /*4e40*/  ULEA UR6, UR29, UR32, 0x3 ;  /* 0x000000201d067291 */ /* 0x002ff2000f8e18ff */
[----:B------:R-:W1:Y:S02]  /*4e50*/  SYNCS.PHASECHK.TRANS64.TRYWAIT P2, [UR6+0x58], R7 ;  /* 0x00005807ff0075a7 */ /* 0x000e640008041106 */
[----:B-12---:R-:W-:Y:S05]  /*4e60*/  @!P2 BRA `(.L_x_68) ;  /* 0x000000a40090a947 */ /* 0x006fea0003800000 */
.L_x_201:
        /* <DEDUP_REMOVED lines=14> */
[----:B------:R-:W-:Y:S01]  /*4f50*/  @!UP0 ULEA UR5, UR34, UR33, 0x5 ;  /* 0x0000002122058291 */ /* 0x000fe2000f8e28ff */
        /* <DEDUP_REMOVED lines=21> */
[----:B------:R1:W-:Y:S01]  /*50b0*/  @!UP0 UTMALDG.3D [UR16], [UR30], desc[UR38] ;  /* 0x000026101e0085b4 */ /* 0x0003e20008011000 */
[----:B------:R-:W-:Y:S04]  /*50c0*/  UISETP.NE.AND UP0, UPT, UR4, 0x3, UPT ;  /* 0x000000030400788c */ /* 0x000fe8000bf05270 */
[----:B------:R-:W-:Y:S06]  /*50d0*/  USEL UR5, URZ, 0x1, UP0 ;  /* 0x00000001ff057887 */ /* 0x000fec0008000000 */
[----:B------:R-:W-:Y:S04]  /*50e0*/  LOP3.LUT R6, R6, UR5, RZ, 0x3c, !PT ;  /* 0x0000000506067c12 */ /* 0x000fe8000f8e3cff */
[----:B------:R-:W-:Y:S01]  /*50f0*/  SHF.L.U32 R7, R6, 0x1f, RZ ;  /* 0x0000001f06077819 */ /* 0x000fe200000006ff */
[----:B-1----:R-:W-:Y:S02]  /*5100*/  USEL UR17, UR4, URZ, UP0 ;  /* 0x000000ff04117287 */ /* 0x002fe40008000000 */
[----:B------:R-:W-:Y:S01]  /*5110*/  VOTEU.ALL UP0, P1 ;  /* 0x0000000000ff7886 */ /* 0x000fe20000800000 */
[----:B------:R-:W-:Y:S02]  /*5120*/  UPRMT UR4, UR37, 0x654, UR25 ;  /* 0x0000065425047896 */ /* 0x000fe40008000019 */
[----:B------:R-:W-:Y:S02]  /*5130*/  ULEA UR16, UR17, UR32, 0x3 ;  /* 0x0000002011107291 */ /* 0x000fe4000f8e18ff */
[----:B------:R1:W-:Y:S01]  /*5140*/  @!UP0 UTMALDG.3D [UR8], [UR30], desc[UR38] ;  /* 0x000026081e0085b4 */ /* 0x0003e20008011000 */
[----:B------:R1:W-:Y:S04]  /*5150*/  @!P1 SYNCS.ARRIVE.TRANS64.RED.A0TR RZ, [UR6+0x40], R0 ;  /* 0x00004000ffff99a7 */ /* 0x0003e80008300406 */
[----:B------:R-:W-:Y:S02]  /*5160*/  SYNCS.ARRIVE.TRANS64.RED.A1T0 RZ, [UR4], RZ ;  /* 0x000000ffffff79a7 */ /* 0x000fe40008100404 */
[----:B------:R-:W2:Y:S02]  /*5170*/  SYNCS.PHASECHK.TRANS64.TRYWAIT P2, [UR16+0x58], R7 ;  /* 0x00005807ff0075a7 */ /* 0x000ea40008041110 */
[----:B-12---:R-:W-:Y:S05]  /*5180*/  @!P2 BRA `(.L_x_69) ;  /* 0x000000a000e0a947 */ /* 0x006fea0003800000 */
.L_x_203:
        /* <DEDUP_REMOVED lines=58> */
.L_x_205:
[----:B------:R-:W-:Y:S01]  /*5530*/  UIADD3 UR9, UPT, UPT, UR17, 0x40, URZ ;  /* 0x0000004011097890 */ /* 0x000fe2000fffe0ff */
[----:B------:R-:W-:Y:S01]  /*5540*/  @!P1 R2UR UR5, R5 ;  /* 0x00000000050592ca */ /* 0x000fe200000e0000 */
[----:B------:R-:W-:Y:S01]  /*5550*/  UMOV UR10, UR26 ;  /* 0x0000001a000a7c82 */ /* 0x000fe20008000000 */
[----:B------:R-:W-:Y:S01]  /*5560*/  @!P1 R2UR UR4, R4 ;  /* 0x00000000040492ca */ /* 0x000fe200000e0000 */
[----:B------:R-:W-:Y:S01]  /*5570*/  VOTEU.ALL UP1, P1 ;  /* 0x0000000000ff7886 */ /* 0x000fe20000820000 */
[----:B------:R-:W-:Y:S01]  /*5580*/  ISETP.NE.AND P0, PT, RZ, UR34, !P1 ;  /* 0x00000022ff007c0c */ /* 0x000fe2000cf05270 */
[----:B------:R-:W-:Y:S01]  /*5590*/  VOTEU.ALL UP0, P1 ;  /* 0x0000000000ff7886 */ /* 0x000fe20000800000 */
[----:B------:R-:W-:Y:S01]  /*55a0*/  UMOV UR20, 0x0 ;  /* 0x0000000000147882 */ /* 0x000fe20000000000 */
        /* <DEDUP_REMOVED lines=50> */
.L_x_207:
[----:B------:R-:W-:Y:S01]  /*58d0*/  UIADD3 UR9, UPT, UPT, UR16, 0x40, URZ ;  /* 0x0000004010097890 */ /* 0x000fe2000fffe0ff */
[----:B------:R-:W-:Y:S01]  /*58e0*/  @!P1 R2UR UR5, R4 ;  /* 0x00000000040592ca */ /* 0x000fe200000e0000 */
[----:B------:R-:W-:Y:S01]  /*58f0*/  UIADD3 UR35, UPT, UPT, UR35, 0x1, URZ ;  /* 0x0000000123237890 */ /* 0x000fe2000fffe0ff */
[----:B------:R-:W-:Y:S01]  /*5900*/  @!P1 R2UR UR4, R2 ;  /* 0x00000000020492ca */ /* 0x000fe200000e0000 */
[----:B------:R-:W-:Y:S01]  /*5910*/  UIADD3 UR25, UPT, UPT, UR13, UR54, URZ ;  /* 0x000000360d197290 */ /* 0x000fe2000fffe0ff */
[----:B------:R-:W-:Y:S01]  /*5920*/  ISETP.NE.OR P0, PT, RZ, UR34, P1 ;  /* 0x00000022ff007c0c */ /* 0x000fe20008f05670 */
[----:B------:R-:W-:Y:S01]  /*5930*/  VOTEU.ALL UP1, P1 ;  /* 0x0000000000ff7886 */ /* 0x000fe20000820000 */
[----:B------:R-:W-:Y:S01]  /*5940*/  UMOV UR20, 0x0 ;  /* 0x0000000000147882 */ /* 0x000fe20000000000 */
[----:B------:R-:W-:Y:S01]  /*5950*/  UMOV UR21, 0x10000000 ;  /* 0x1000000000157882 */ /* 0x000fe20000000000 */
[----:B------:R-:W-:Y:S01]  /*5960*/  UMOV UR10, UR26 ;  /* 0x0000001a000a7c82 */ /* 0x000fe20008000000 */
[----:B------:R-:W-:Y:S01]  /*5970*/  UMOV UR12, UR36 ;  /* 0x00000024000c7c82 */ /* 0x000fe20008000000 */
[----:B------:R-:W-:Y:S01]  /*5980*/  VOTEU.ALL UP0, P1 ;  /* 0x0000000000ff7886 */ /* 0x000fe20000800000 */
[----:B------:R-:W-:Y:S01]  /*5990*/  VIADD R10, R10, 0x1 ;  /* 0x000000010a0a7836 */ /* 0x000fe20000000000 */
[----:B------:R-:W-:Y:S01]  /*59a0*/  UMOV UR36, UR40 ;  /* 0x0000002800247c82 */ /* 0x000fe20008000000 */
[----:B------:R-:W-:Y:S01]  /*59b0*/  IMAD.U32 R4, RZ, RZ, UR5 ;  /* 0x00000005ff047e24 */ /* 0x000fe2000f8e00ff */
[----:B------:R-:W-:Y:S01]  /*59c0*/  UMOV UR5, 0x10000000 ;  /* 0x1000000000057882 */ /* 0x000fe20000000000 */
[----:B------:R-:W-:Y:S01]  /*59d0*/  @!UP0 UIADD3 UR6, UPT, UPT, UR33, 0xe0, URZ ;  /* 0x000000e021068890 */ /* 0x000fe2000fffe0ff */
[----:B-1----:R-:W-:Y:S01]  /*59e0*/  IMAD.U32 R5, RZ, RZ, UR4 ;  /* 0x00000004ff057e24 */ /* 0x002fe2000f8e00ff */
[----:B------:R-:W-:Y:S04]  /*59f0*/  @!UP0 ULEA UR4, UR18, UR32, 0xe ;  /* 0x0000002012048291 */ /* 0x000fe8000f8e70ff */
[----:B------:R-:W-:Y:S01]  /*5a00*/  @!UP0 UIADD3 UR8, UPT, UPT, UR4, 0x200, URZ ;  /* 0x0000020004088890 */ /* 0x000fe2000fffe0ff */
[----:B------:R-:W-:Y:S01]  /*5a10*/  @!P1 IMAD.U32 R0, RZ, RZ, UR6 ;  /* 0x00000006ff009e24 */ /* 0x000fe2000f8e00ff */
[----:B------:R-:W-:Y:S01]  /*5a20*/  @!P1 R2UR UR6, R4 ;  /* 0x00000000040692ca */ /* 0x000fe200000e0000 */
[----:B------:R-:W-:Y:S01]  /*5a30*/  @!P0 IMAD R0, RZ, RZ, UR33 ;  /* 0x00000021ff008e24 */ /* 0x000fe2000f8e02ff */
[----:B------:R-:W-:Y:S02]  /*5a40*/  @!P1 R2UR UR7, R5 ;  /* 0x00000000050792ca */ /* 0x000fe400000e0000 */
[----:B------:R-:W-:Y:S11]  /*5a50*/  PLOP3.LUT P0, PT, P1, PT, PT, 0x8, 0x80 ;  /* 0x000000000080781c */ /* 0x000ff60000f0e170 */
[----:B------:R-:W-:Y:S02]  /*5a60*/  @!UPT UIADD3 URZ, UPT, UPT, URZ, URZ, URZ ;  /* 0x000000fffffff290 */ /* 0x000fe4000fffe0ff */
[C---:B------:R-:W-:Y:S02]  /*5a70*/  @P0 R2UR.BROADCAST UR11, R0.reuse ;  /* 0x00000000000b02ca */ /* 0x040fe400008e0000 */
[----:B------:R-:W-:Y:S11]  /*5a80*/  PLOP3.LUT P0, PT, P1, PT, PT, 0x8, 0x80 ;  /* 0x000000000080781c */ /* 0x000ff60000f0e170 */
[----:B------:R1:W-:Y:S01]  /*5a90*/  @!UP1 UTMALDG.3D [UR8], [UR6], desc[UR20] ;  /* 0x00001408060095b4 */ /* 0x0003e20008011000 */
[----:B------:R-:W-:Y:S01]  /*5aa0*/  VOTEU.ALL UP1, P1 ;  /* 0x0000000000ff7886 */ /* 0x000fe20000820000 */
[----:B-1----:R-:W-:Y:S01]  /*5ab0*/  @!UP0 UIADD3 UR10, UPT, UPT, UR26, 0x20, URZ ;  /* 0x000000201a0a8890 */ /* 0x002fe2000fffe0ff */
[C---:B------:R-:W-:Y:S01]  /*5ac0*/  @P0 R2UR.BROADCAST UR11, R0.reuse ;  /* 0x00000000000b02ca */ /* 0x040fe200008e0000 */
[----:B------:R-:W-:Y:S01]  /*5ad0*/  @!UP0 UIADD3 UR8, UPT, UPT, UR4, 0x1200, URZ ;  /* 0x0000120004088890 */ /* 0x000fe2000fffe0ff */
        /* <DEDUP_REMOVED lines=8> */
[----:B------:R-:W-:Y:S01]  /*5b60*/  UPLOP3.LUT UP1, UPT, UPT, UPT, UPT, 0x80, 0x8 ;  /* 0x000000000008789c */ /* 0x000fe20003f2f070 */
[----:B-1----:R-:W-:Y:S01]  /*5b70*/  @P0 R2UR.BROADCAST UR11, R0 ;  /* 0x00000000000b02ca */ /* 0x002fe200008e0000 */
[----:B------:R-:W-:Y:S01]  /*5b80*/  @!UP0 UIADD3 UR10, UPT, UPT, UR26, 0x60, URZ ;  /* 0x000000601a0a8890 */ /* 0x000fe2000fffe0ff */
[C---:B------:R-:W-:Y:S01]  /*5b90*/  ISETP.NE.AND P0, PT, R10.reuse, 0x2, PT ;  /* 0x000000020a00780c */ /* 0x040fe20003f05270 */
[----:B------:R-:W-:Y:S01]  /*5ba0*/  @!UP0 UIADD3 UR8, UPT, UPT, UR4, 0x3200, URZ ;  /* 0x0000320004088890 */ /* 0x000fe2000fffe0ff */
[----:B------:R-:W-:Y:S02]  /*5bb0*/  VOTEU.ALL UP0, P1 ;  /* 0x0000000000ff7886 */ /* 0x000fe40000800000 */
[----:B------:R-:W-:Y:S01]  /*5bc0*/  UMOV UR4, 0x0 ;  /* 0x0000000000047882 */ /* 0x000fe20000000000 */
[----:B------:R-:W-:Y:S02]  /*5bd0*/  SEL R0, RZ, 0x1, P0 ;  /* 0x00000001ff007807 */ /* 0x000fe40000000000 */
[----:B------:R-:W-:Y:S02]  /*5be0*/  SEL R10, R10, RZ, P0 ;  /* 0x000000ff0a0a7207 */ /* 0x000fe40000000000 */
[----:B------:R-:W-:Y:S02]  /*5bf0*/  LOP3.LUT R9, R9, R0, RZ, 0x3c, !PT ;  /* 0x0000000009097212 */ /* 0x000fe400078e3cff */
[----:B------:R1:W-:Y:S01]  /*5c00*/  @!UP0 UTMALDG.3D [UR8], [UR6], desc[UR4] ;  /* 0x00000408060085b4 */ /* 0x0003e20008011000 */
[----:B------:R2:W-:Y:S01]  /*5c10*/  @!P1 SYNCS.ARRIVE.TRANS64.RED.A0TR RZ, [UR16+0x40], R3 ;  /* 0x00004003ffff99a7 */ /* 0x0005e20008300410 */
[----:B-1----:R-:W-:Y:S02]  /*5c20*/  UIADD3 UR4, UPT, UPT, UR18, 0x1, URZ ;  /* 0x0000000112047890 */ /* 0x002fe4000fffe0ff */
[----:B------:R-:W-:Y:S02]  /*5c30*/  UIADD3 UR11, UPT, UPT, UR14, UR52, URZ ;  /* 0x000000340e0b7290 */ /* 0x000fe4000fffe0ff */
[----:B------:R-:W-:Y:S04]  /*5c40*/  UISETP.NE.AND UP0, UPT, UR4, 0x3, UPT ;  /* 0x000000030400788c */ /* 0x000fe8000bf05270 */
[----:B------:R-:W-:Y:S02]  /*5c50*/  USEL UR29, UR4, URZ, UP0 ;  /* 0x000000ff041d7287 */ /* 0x000fe40008000000 */
[----:B------:R-:W-:Y:S02]  /*5c60*/  UPRMT UR4, UR37, 0x654, UR9 ;  /* 0x0000065425047896 */ /* 0x000fe40008000009 */
[----:B------:R-:W-:Y:S06]  /*5c70*/  USEL UR5, URZ, 0x1, UP0 ;  /* 0x00000001ff057887 */ /* 0x000fec0008000000 */
[----:B------:R-:W-:Y:S01]  /*5c80*/  LOP3.LUT R11, R6, UR5, RZ, 0x3c, !PT ;  /* 0x00000005060b7c12 */ /* 0x000fe2000f8e3cff */
[----:B------:R-:W-:Y:S01]  /*5c90*/  SYNCS.ARRIVE.TRANS64.RED.A1T0 RZ, [UR4], RZ ;  /* 0x000000ffffff79a7 */ /* 0x000fe20008100404 */
[----:B------:R-:W-:Y:S05]  /*5ca0*/  BRA.U UP3, `(.L_x_72) ;  /* 0xffffffd903b87547 */ /* 0x000fea000b83ffff */
[----:B------:R-:W-:Y:S01]  /*5cb0*/  UIADD3 UR32, UPT, UPT, UR32, 0x58, URZ ;  /* 0x0000005820207890 */ /* 0x000fe2000fffe0ff */
[----:B--2---:R-:W-:-:S03]  /*5cc0*/  SHF.L.U32 R3, R11, 0x1f, RZ ;  /* 0x0000001f0b037819 */ /* 0x004fc600000006ff */
[----:B------:R-:W-:-:S09]  /*5cd0*/  ULEA UR4, UR29, UR32, 0x3 ;  /* 0x000000201d047291 */ /* 0x000fd2000f8e18ff */
[----:B------:R-:W1:Y:S02]  /*5ce0*/  SYNCS.PHASECHK.TRANS64.TRYWAIT P0, [UR4], R3 ;  /* 0x00000003ff0075a7 */ /* 0x000e640008001104 */
[----:B-1----:R-:W-:Y:S05]  /*5cf0*/  @!P0 BRA `(.L_x_73) ;  /* 0x00000098004c8947 */ /* 0x002fea0003800000 */
.L_x_209:
        /* <DEDUP_REMOVED lines=9> */
.L_x_211:
        /* <DEDUP_REMOVED lines=8> */
.L_x_75:
[----:B-1----:R1:W2:Y:S02]  /*5e10*/  SYNCS.PHASECHK.TRANS64.TRYWAIT P0, [R0+URZ], R3 ;  /* 0x00000003000075a7 */ /* 0x0022a400080011ff */
[----:B--2---:R-:W-:Y:S05]  /*5e20*/  @!P0 NANOSLEEP.SYNCS 0x989680 ;  /* 0x009896800000895d */ /* 0x004fea0003900000 */
[----:B------:R-:W2:Y:S02]  /*5e30*/  @!P0 SYNCS.PHASECHK.TRANS64 P0, [R0+URZ], R3 ;  /* 0x00000003000085a7 */ /* 0x000ea400080010ff */
[----:B--23--:R-:W-:Y:S05]  /*5e40*/  @P0 EXIT ;  /* 0x000000000000094d */ /* 0x00cfea0003800000 */
[----:B------:R-:W-:Y:S05]  /*5e50*/  BRA `(.L_x_75) ;  /* 0xfffffffc00ec7947 */ /* 0x000fea000383ffff */
.L_x_57:
[----:B------:R-:W-:-:S06]  /*5e60*/  UISETP.GE.AND UP0, UPT, UR24, 0x4, UPT ;  /* 0x000000041800788c */ /* 0x000fcc000bf06270 */
[----:B------:R-:W-:-:S13]  /*5e70*/  PLOP3.LUT P0, PT, PT, PT, UP0, 0x80, 0x8 ;  /* 0x000000000008781c */ /* 0x000fda0003f0f008 */
[----:B------:R-:W-:Y:S05]  /*5e80*/  @!P0 EXIT ;  /* 0x000000000000894d */ /* 0x000fea0003800000 */
[----:B------:R-:W-:Y:S01]  /*5e90*/  BAR.SYNC.DEFER_BLOCKING 0x6, 0xa0 ;  /* 0x0182800000007b1d */ /* 0x000fe20000010000 */
[----:B------:R-:W-:Y:S02]  /*5ea0*/  HFMA2 R92, -RZ, RZ, 0, 2.384185791015625e-06 ;  /* 0x00000028ff5c7431 */ /* 0x000fe400000001ff */
[C---:B------:R-:W-:Y:S01]  /*5eb0*/  IMAD.SHL.U32 R0, R93.reuse, 0x4, RZ ;  /* 0x000000045d007824 */ /* 0x040fe200078e00ff */
[C---:B------:R-:W-:Y:S01]  /*5ec0*/  SHF.L.U32 R2, R93.reuse, 0x10, RZ ;  /* 0x000000105d027819 */ /* 0x040fe200000006ff */
[C---:B------:R-:W-:Y:S01]  /*5ed0*/  IMAD.SHL.U32 R91, R93.reuse, 0x80, RZ ;  /* 0x000000805d5b7824 */ /* 0x040fe200078e00ff */
[----:B------:R-:W-:Y:S01]  /*5ee0*/  R2P PR, R93, 0x18 ;  /* 0x000000185d007804 */ /* 0x000fe20000000000 */
[----:B------:R-:W-:Y:S01]  /*5ef0*/  UMOV UR4, 0x400 ;  /* 0x0000040000047882 */ /* 0x000fe20000000000 */
[----:B------:R-:W1:Y:S01]  /*5f00*/  LDCU.64 UR6, c[0x0][0xa88] ;  /* 0x00015100ff0677ac */ /* 0x000e620008000a00 */
[----:B------:R-:W2:Y:S01]  /*5f10*/  LDC.64 R76, c[0x0][0xab0] ;  /* 0x0002ac00ff4c7b82 */ /* 0x000ea20000000a00 */
[----:B------:R-:W-:Y:S01]  /*5f20*/  LOP3.LUT R2, R2, 0x600000, RZ, 0xc0, !PT ;  /* 0x0060000002027812 */ /* 0x000fe200078ec0ff */
[----:B------:R-:W-:Y:S01]  /*5f30*/  IMAD.MOV.U32 R90, RZ, RZ, 0x50 ;  /* 0x00000050ff5a7424 */ /* 0x000fe200078e00ff */
[----:B------:R-:W-:Y:S01]  /*5f40*/  ULEA UR4, UR37, UR4, 0x18 ;  /* 0x0000000425047291 */ /* 0x000fe2000f8ec0ff */
[----:B------:R-:W-:Y:S01]  /*5f50*/  LOP3.LUT R91, R91, 0x307c, R0, 0xc8, !PT ;  /* 0x0000307c5b5b7812 */ /* 0x000fe200078ec800 */
[----:B------:R-:W3:Y:S01]  /*5f60*/  LDCU UR5, c[0x0][0x370] ;  /* 0x00006e00ff0577ac */ /* 0x000ee20008000800 */
[----:B------:R-:W-:-:S02]  /*5f70*/  LOP3.LUT R93, R93, 0x60, RZ, 0xc0, !PT ;  /* 0x000000605d5d7812 */ /* 0x000fc400078ec0ff */
[----:B------:R-:W-:Y:S01]  /*5f80*/  CS2R R88, SRZ ;  /* 0x0000000000587805 */ /* 0x000fe2000001ff00 */
[----:B------:R-:W4:Y:S01]  /*5f90*/  LDC.64 R74, c[0x0][0xaa8] ;  /* 0x0002aa00ff4a7b82 */ /* 0x000f220000000a00 */
[----:B------:R-:W-:Y:S01]  /*5fa0*/  SEL R92, R92, 0x18, !P3 ;  /* 0x000000185c5c7807 */ /* 0x000fe20005800000 */
[----:B------:R-:W2:Y:S01]  /*5fb0*/  LDCU.64 UR58, c[0x0][0x348] ;  /* 0x00006900ff3a77ac */ /* 0x000ea20008000a00 */
[----:B------:R-:W-:Y:S01]  /*5fc0*/  SEL R90, R90, 0x30, !P4 ;  /* 0x000000305a5a7807 */ /* 0x000fe20006000000 */
[----:B------:R-:W-:Y:S01]  /*5fd0*/  UMOV UR56, 0x1 ;  /* 0x0000000100387882 */ /* 0x000fe20000000000 */
[----:B------:R-:W2:Y:S01]  /*5fe0*/  LDCU UR45, c[0x0][0xd0c] ;  /* 0x0001a180ff2d77ac */ /* 0x000ea20008000800 */
[----:B------:R-:W2:Y:S01]  /*5ff0*/  LDS R3, [UR4+0x100] ;  /* 0x00010004ff037984 */ /* 0x000ea20008000800 */
[----:B-1----:R-:W-:Y:S02]  /*6000*/  IMAD.U32 R82, RZ, RZ, UR6 ;  /* 0x00000006ff527e24 */ /* 0x002fe4000f8e00ff */
[----:B------:R-:W-:Y:S01]  /*6010*/  IMAD.U32 R81, RZ, RZ, UR7 ;  /* 0x00000007ff517e24 */ /* 0x000fe2000f8e00ff */
[----:B------:R-:W1:Y:S01]  /*6020*/  LDCU.64 UR6, c[0x0][0xa90] ;  /* 0x00015200ff0677ac */ /* 0x000e620008000a00 */
[----:B---3--:R-:W-:Y:S01]  /*6030*/  IMAD.U32 R85, RZ, RZ, UR5 ;  /* 0x00000005ff557e24 */ /* 0x008fe2000f8e00ff */
[----:B------:R-:W-:Y:S01]  /*6040*/  UIADD3 UR4, UPT, UPT, UR4, 0x200, URZ ;  /* 0x0000020004047890 */ /* 0x000fe2000fffe0ff */
[----:B------:R-:W3:Y:S05]  /*6050*/  LDCU UR41, c[0x0][0xd30] ;  /* 0x0001a600ff2977ac */ /* 0x000eea0008000800 */
[----:B------:R-:W-:Y:S01]  /*6060*/  IMAD.U32 R95, RZ, RZ, UR4 ;  /* 0x00000004ff5f7e24 */ /* 0x000fe2000f8e00ff */
[----:B------:R-:W-:Y:S01]  /*6070*/  IADD3 R91, PT, PT, R91, UR4, RZ ;  /* 0x000000045b5b7c10 */ /* 0x000fe2000fffe0ff */
[----:B------:R-:W2:Y:S01]  /*6080*/  LDCU.64 UR42, c[0x0][0xd28] ;  /* 0x0001a500ff2a77ac */ /* 0x000ea20008000a00 */
[----:B------:R-:W2:Y:S01]  /*6090*/  LDCU.128 UR60, c[0x0][0xd10] ;  /* 0x0001a200ff3c77ac */ /* 0x000ea20008000c00 */
[----:B-1----:R-:W-:Y:S01]  /*60a0*/  MOV R84, UR6 ;  /* 0x0000000600547c02 */ /* 0x002fe20008000f00 */
[----:B------:R-:W-:Y:S01]  /*60b0*/  IMAD.U32 R83, RZ, RZ, UR7 ;  /* 0x00000007ff537e24 */ /* 0x000fe2000f8e00ff */
[----:B------:R-:W1:Y:S01]  /*60c0*/  LDCU UR57, c[0x0][0x374] ;  /* 0x00006e80ff3977ac */ /* 0x000e620008000800 */
[----:B------:R-:W-:Y:S01]  /*60d0*/  UMOV UR37, URZ ;  /* 0x000000ff00257c82 */ /* 0x000fe20008000000 */
[----:B------:R-:W-:Y:S01]  /*60e0*/  UMOV UR52, URZ ;  /* 0x000000ff00347c82 */ /* 0x000fe20008000000 */
[----:B------:R-:W-:Y:S01]  /*60f0*/  UMOV UR55, URZ ;  /* 0x000000ff00377c82 */ /* 0x000fe20008000000 */
[----:B------:R-:W-:Y:S01]  /*6100*/  UMOV UR53, URZ ;  /* 0x000000ff00357c82 */ /* 0x000fe20008000000 */
[----:B--23--:R-:W-:-:S07]  /*6110*/  IMAD.IADD R2, R3, 0x1, R2 ;  /* 0x0000000103027824 */ /* 0x00cfce00078e0202 */
.L_x_166:
[----:B------:R-:W2:Y:S01]  /*6120*/  S2UR UR40, SR_CgaCtaId ;  /* 0x00000000002879c3 */ /* 0x000ea20000008800 */
[----:B------:R-:W-:Y:S01]  /*6130*/  UMOV UR4, 0x400 ;  /* 0x0000040000047882 */ /* 0x000fe20000000000 */
[----:B------:R-:W-:Y:S01]  /*6140*/  SHF.L.U32 R3, R89, 0x1f, RZ ;  /* 0x0000001f59037819 */ /* 0x000fe200000006ff */
[----:B--2---:R-:W-:Y:S06]  /*6150*/  ULEA UR47, UR40, UR4, 0x18 ;  /* 0x00000004282f7291 */ /* 0x004fec000f8ec0ff */
[C---:B------:R-:W-:Y:S02]  /*6160*/  LEA R0, R88.reuse, UR47, 0x3 ;  /* 0x0000002f58007c11 */ /* 0x040fe4000f8e18ff */
[----:B------:R-:W-:Y:S02]  /*6170*/  LEA R5, R88, UR47, 0x4 ;  /* 0x0000002f58057c11 */ /* 0x000fe4000f8e20ff */
[----:B------:R-:W2:Y:S02]  /*6180*/  SYNCS.PHASECHK.TRANS64.TRYWAIT P0, [R0+URZ+0x80], R3 ;  /* 0x00008003000075a7 */ /* 0x000ea400080011ff */
[----:B--23--:R-:W-:Y:S05]  /*6190*/  @!P0 BRA `(.L_x_76) ;  /* 0x0000009400548947 */ /* 0x00cfea0003800000 */
.L_x_212:
[----:B------:R-:W-:Y:S01]  /*61a0*/  R2UR UR7, R94 ;  /* 0x000000005e0772ca */ /* 0x000fe200000e0000 */
[----:B------:R-:W3:Y:S01]  /*61b0*/  LDS.128 R4, [R5+0xe0] ;  /* 0x0000e00005047984 */ /* 0x000ee20000000c00 */
[----:B--2---:R-:W-:Y:S01]  /*61c0*/  VIADD R0, R0, 0x90 ;  /* 0x0000009000007836 */ /* 0x004fe20000000000 */
[----:B------:R-:W-:Y:S04]  /*61d0*/  UISETP.GE.AND UP0, UPT, UR44, 0x1, UPT ;  /* 0x000000012c00788c */ /* 0x000fe8000bf06270 */
[----:B------:R-:W-:Y:S01]  /*61e0*/  PRMT R0, RZ, 0x654, R0 ;  /* 0x00000654ff007816 */ /* 0x000fe20000000000 */
[----:B------:R-:W-:Y:S01]  /*61f0*/  @!PT LDS RZ, [RZ] ;  /* 0x00000000fffff984 */ /* 0x000fe20000000800 */
[----:B------:R-:W-:Y:S01]  /*6200*/  @!PT LDS RZ, [RZ] ;  /* 0x00000000fffff984 */ /* 0x000fe20000000800 */
[----:B------:R-:W-:Y:S01]  /*6210*/  @!PT LDS RZ, [RZ] ;  /* 0x00000000fffff984 */ /* 0x000fe20000000800 */
[----:B------:R-:W-:Y:S01]  /*6220*/  @!PT LDS RZ, [RZ] ;  /* 0x00000000fffff984 */ /* 0x000fe20000000800 */
[----:B------:R2:W-:Y:S06]  /*6230*/  MEMBAR.ALL.CTA ;  /* 0x0000000000007992 */ /* 0x0005ec0000008000 */
[----:B--2---:R-:W2:Y:S02]  /*6240*/  FENCE.VIEW.ASYNC.S ;  /* 0x00000000000073c6 */ /* 0x004ea40000000000 */
[----:B--2---:R2:W-:Y:S01]  /*6250*/  SYNCS.ARRIVE.TRANS64.RED.A1T0 RZ, [R0+URZ], RZ ;  /* 0x000000ff00ff79a7 */ /* 0x0045e200081004ff */
[----:B---3--:R-:W-:Y:S11]  /*6260*/  LOP3.LUT P0, RZ, R6, 0x1, RZ, 0xc0, !PT ;  /* 0x0000000106ff7812 */ /* 0x008ff6000780c0ff */
[----:B------:R-:W-:Y:S02]  /*6270*/  @!UPT UIADD3 URZ, UPT, UPT, URZ, URZ, URZ ;  /* 0x000000fffffff290 */ /* 0x000fe4000fffe0ff */
[----:B------:R-:W-:Y:S01]  /*6280*/  VOTEU.ANY UP1, P0 ;  /* 0x0000000000ff7886 */ /* 0x000fe20000020100 */
[----:B------:R-:W-:Y:S01]  /*6290*/  PLOP3.LUT P0, PT, PT, PT, UP1, 0x80, 0x8 ;  /* 0x000000000008781c */ /* 0x000fe20003f0f018 */
[----:B------:R-:W-:Y:S06]  /*62a0*/  UP2UR UR4, UPR, URZ, 0x2 ;  /* 0x00000002ff047883 */ /* 0x000fec0008000000 */
[----:B------:R-:W-:Y:S06]  /*62b0*/  IMAD.U32 R96, RZ, RZ, UR4 ;  /* 0x00000004ff607e24 */ /* 0x000fec000f8e00ff */
[----:B------:R-:W-:Y:S02]  /*62c0*/  @P0 SHF.R.U32.HI R3, RZ, 0x10, R5 ;  /* 0x00000010ff030819 */ /* 0x000fe40000011605 */
[----:B------:R-:W-:Y:S02]  /*62d0*/  @P0 MOV R8, R4 ;  /* 0x0000000400080202 */ /* 0x000fe40000000f00 */
[----:B------:R-:W-:Y:S02]  /*62e0*/  @P0 R2UR UR4, R3 ;  /* 0x00000000030402ca */ /* 0x000fe400000e0000 */
[----:B------:R-:W-:Y:S02]  /*62f0*/  @P0 LOP3.LUT R4, R5, 0xffff, RZ, 0xc0, !PT ;  /* 0x0000ffff05040812 */ /* 0x000fe400078ec0ff */
[----:B------:R-:W-:Y:S02]  /*6300*/  @P0 R2UR UR6, R8 ;  /* 0x00000000080602ca */ /* 0x000fe400000e0000 */
[----:B------:R-:W-:Y:S07]  /*6310*/  @P0 R2UR UR5, R4 ;  /* 0x00000000040502ca */ /* 0x000fee00000e0000 */
[----:B------:R-:W-:Y:S02]  /*6320*/  @UP1 UMOV UR7, UR4 ;  /* 0x0000000400071c82 */ /* 0x000fe40008000000 */
[----:B------:R-:W-:Y:S02]  /*6330*/  IMAD.U32 R94, RZ, RZ, UR7 ;  /* 0x00000007ff5e7e24 */ /* 0x000fe4000f8e00ff */
[----:B------:R-:W-:Y:S02]  /*6340*/  @UP1 UMOV UR39, UR6 ;  /* 0x0000000600271c82 */ /* 0x000fe40008000000 */
[----:B------:R-:W-:Y:S01]  /*6350*/  @UP1 UMOV UR38, UR5 ;  /* 0x0000000500261c82 */ /* 0x000fe20008000000 */
[----:B--2---:R-:W-:Y:S05]  /*6360*/  BRA.U !UP0, `(.L_x_77) ;  /* 0x0000000108d07547 */ /* 0x004fea000b800000 */
[----:B------:R-:W2:Y:S01]  /*6370*/  LDCU UR14, c[0x0][0xd20] ;  /* 0x0001a400ff0e77ac */ /* 0x000ea20008000800 */
[----:B------:R-:W-:Y:S01]  /*6380*/  R2UR UR10, R85 ;  /* 0x00000000550a72ca */ /* 0x000fe200000e0000 */
[----:B-1----:R-:W-:Y:S02]  /*6390*/  UIMAD.WIDE.U32 UR4, UR57, UR63, URZ ;  /* 0x0000003f390472a5 */ /* 0x002fe4000f8e00ff */
[----:B------:R-:W-:Y:S02]  /*63a0*/  UISETP.NE.AND UP0, UPT, UR62, 0x1, UPT ;  /* 0x000000013e00788c */ /* 0x000fe4000bf05270 */
[----:B------:R-:W-:Y:S02]  /*63b0*/  UIMAD.WIDE.U32 UR8, UR38, UR63, URZ ;  /* 0x0000003f260872a5 */ /* 0x000fe4000f8e00ff */
[----:B------:R-:W-:Y:S02]  /*63c0*/  UISETP.NE.AND UP1, UPT, UR45, 0x1, UPT ;  /* 0x000000012d00788c */ /* 0x000fe4000bf25270 */
[----:B------:R-:W-:Y:S04]  /*63d0*/  UIMAD.WIDE.U32 UR12, UR39, UR60, URZ ;  /* 0x0000003c270c72a5 */ /* 0x000fe8000f8e00ff */
[----:B------:R-:W-:Y:S02]  /*63e0*/  UIMAD.WIDE.U32 UR6, UR10, UR60, URZ ;  /* 0x0000003c0a0672a5 */ /* 0x000fe4000f8e00ff */
[----:B------:R-:W-:Y:S01]  /*63f0*/  UISETP.NE.AND UP2, UPT, UR44, 0x1, UPT ;  /* 0x000000012c00788c */ /* 0x000fe2000bf45270 */
[----:B------:R-:W-:Y:S02]  /*6400*/  UMOV UR4, UR5 ;  /* 0x0000000500047c82 */ /* 0x000fe40008000000 */
[----:B--2---:R-:W-:Y:S03]  /*6410*/  USHF.R.U32.HI UR5, URZ, UR14, UR4 ;  /* 0x0000000eff057299 */ /* 0x004fe60008011604 */
[----:B------:R-:W-:Y:S02]  /*6420*/  UMOV UR4, UR7 ;  /* 0x0000000700047c82 */ /* 0x000fe40008000000 */
[----:B------:R-:W-:Y:S02]  /*6430*/  USHF.R.U32.HI UR7, URZ, UR61, UR4 ;  /* 0x0000003dff077299 */ /* 0x000fe40008011604 */
[----:B------:R-:W-:Y:S02]  /*6440*/  USEL UR4, UR57, UR5, !UP0 ;  /* 0x0000000539047287 */ /* 0x000fe4000c000000 */
[----:B------:R-:W-:Y:S01]  /*6450*/  USEL UR7, UR10, UR7, !UP1 ;  /* 0x000000070a077287 */ /* 0x000fe2000c800000 */
[----:B------:R-:W-:Y:S01]  /*6460*/  UMOV UR5, UR9 ;  /* 0x0000000900057c82 */ /* 0x000fe20008000000 */
[----:B------:R-:W-:Y:S02]  /*6470*/  UIMAD.WIDE.U32 UR8, UR4, UR42, URZ ;  /* 0x0000002a040872a5 */ /* 0x000fe4000f8e00ff */
[----:B------:R-:W-:Y:S03]  /*6480*/  USHF.R.U32.HI UR6, URZ, UR14, UR5 ;  /* 0x0000000eff067299 */ /* 0x000fe60008011605 */
[----:B------:R-:W-:Y:S01]  /*6490*/  UMOV UR5, UR13 ;  /* 0x0000000d00057c82 */ /* 0x000fe20008000000 */
[----:B------:R-:W-:Y:S02]  /*64a0*/  UIMAD.WIDE.U32 UR12, UR7, UR42, URZ ;  /* 0x0000002a070c72a5 */ /* 0x000fe4000f8e00ff */
[----:B------:R-:W-:Y:S02]  /*64b0*/  USEL UR6, UR38, UR6, !UP0 ;  /* 0x0000000626067287 */ /* 0x000fe4000c000000 */
[----:B------:R-:W-:Y:S01]  /*64c0*/  USHF.R.U32.HI UR5, URZ, UR61, UR5 ;  /* 0x0000003dff057299 */ /* 0x000fe20008011605 */
[----:B------:R-:W-:Y:S02]  /*64d0*/  UMOV UR8, UR9 ;  /* 0x0000000900087c82 */ /* 0x000fe40008000000 */
[----:B------:R-:W-:Y:S02]  /*64e0*/  @UP2 USHF.R.U32.HI UR4, URZ, UR43, UR8 ;  /* 0x0000002bff042299 */ /* 0x000fe40008011608 */
[----:B------:R-:W-:Y:S02]  /*64f0*/  USEL UR5, UR39, UR5, !UP1 ;  /* 0x0000000527057287 */ /* 0x000fe4000c800000 */
[----:B------:R-:W-:Y:S01]  /*6500*/  UIMAD UR4, UR44, UR4, URZ ;  /* 0x000000042c0472a4 */ /* 0x000fe2000f8e02ff */
[----:B------:R-:W-:Y:S01]  /*6510*/  UMOV UR8, UR13 ;  /* 0x0000000d00087c82 */ /* 0x000fe20008000000 */
[----:B------:R-:W-:Y:S02]  /*6520*/  UIMAD.WIDE.U32 UR12, UR6, UR42, URZ ;  /* 0x0000002a060c72a5 */ /* 0x000fe4000f8e00ff */
[----:B------:R-:W-:Y:S02]  /*6530*/  @UP2 USHF.R.U32.HI UR7, URZ, UR43, UR8 ;  /* 0x0000002bff072299 */ /* 0x000fe40008011608 */
[----:B------:R-:W-:Y:S02]  /*6540*/  UISETP.GE.AND UP0, UPT, UR6, UR4, UPT ;  /* 0x000000040600728c */ /* 0x000fe4000bf06270 */
[----:B------:R-:W-:Y:S01]  /*6550*/  UIMAD UR8, UR44, UR7, URZ ;  /* 0x000000072c0872a4 */ /* 0x000fe2000f8e02ff */
[----:B------:R-:W-:Y:S03]  /*6560*/  UMOV UR4, UR13 ;  /* 0x0000000d00047c82 */ /* 0x000fe60008000000 */
[----:B------:R-:W-:Y:S02]  /*6570*/  UISETP.GE.OR UP0, UPT, UR5, UR8, UP0 ;  /* 0x000000080500728c */ /* 0x000fe40008706670 */
[----:B------:R-:W-:Y:S02]  /*6580*/  USHF.R.U32.HI UR4, URZ, UR43, UR4 ;  /* 0x0000002bff047299 */ /* 0x000fe40008011604 */
[----:B------:R-:W-:Y:S02]  /*6590*/  UIMAD.WIDE.U32 UR8, UR5, UR42, URZ ;  /* 0x0000002a050872a5 */ /* 0x000fe4000f8e00ff */
[----:B------:R-:W-:Y:S02]  /*65a0*/  USEL UR12, UR6, UR4, !UP2 ;  /* 0x00000004060c7287 */ /* 0x000fe4000d000000 */
[----:B------:R-:W-:Y:S02]  /*65b0*/  UIADD3 UR8, UPT, UPT, -UR5, URZ, URZ ;  /* 0x000000ff05087290 */ /* 0x000fe4000fffe1ff */
[----:B------:R-:W-:Y:S01]  /*65c0*/  UIADD3 UR10, UPT, UPT, -UR12, URZ, URZ ;  /* 0x000000ff0c0a7290 */ /* 0x000fe2000fffe1ff */
[----:B------:R-:W-:Y:S01]  /*65d0*/  @!UP0 UMOV UR4, UR9 ;  /* 0x0000000900048c82 */ /* 0x000fe20008000000 */
[----:B------:R-:W-:Y:S02]  /*65e0*/  UIADD3 UR9, UPT, UPT, -UR6, URZ, URZ ;  /* 0x000000ff06097290 */ /* 0x000fe4000fffe1ff */
[----:B------:R-:W-:Y:S02]  /*65f0*/  @!UP0 USHF.R.U32.HI UR4, URZ, UR43, UR4 ;  /* 0x0000002bff048299 */ /* 0x000fe40008011604 */
[----:B------:R-:W-:Y:S02]  /*6600*/  UIMAD UR10, UR44, UR10, UR6 ;  /* 0x0000000a2c0a72a4 */ /* 0x000fe4000f8e0206 */
[----:B------:R-:W-:Y:S04]  /*6610*/  @!UP0 USEL UR4, UR5, UR4, !UP2 ;  /* 0x0000000405048287 */ /* 0x000fe8000d000000 */
[----:B------:R-:W-:Y:S02]  /*6620*/  @!UP0 UIMAD UR10, UR7, UR10, UR4 ;  /* 0x0000000a070a82a4 */ /* 0x000fe4000f8e0204 */
[----:B------:R-:W-:Y:S02]  /*6630*/  @!UP0 UIADD3 UR12, UPT, UPT, UR12, -UR4, URZ ;  /* 0x800000040c0c8290 */ /* 0x000fe4000fffe0ff */
[----:B------:R-:W-:Y:S02]  /*6640*/  UIMAD UR7, UR45, UR8, UR39 ;  /* 0x000000082d0772a4 */ /* 0x000fe4000f8e0227 */
[----:B------:R-:W-:Y:S02]  /*6650*/  @!UP0 UIMAD UR6, UR12, UR44, UR5 ;  /* 0x0000002c0c0682a4 */ /* 0x000fe4000f8e0205 */
[----:B------:R-:W-:Y:S01]  /*6660*/  UIMAD UR4, UR62, UR9, UR38 ;  /* 0x000000093e0472a4 */ /* 0x000fe2000f8e0226 */
[----:B------:R-:W-:Y:S02]  /*6670*/  @!UP0 UMOV UR5, UR10 ;  /* 0x0000000a00058c82 */ /* 0x000fe40008000000 */
[----:B------:R-:W-:Y:S02]  /*6680*/  UIMAD UR39, UR5, UR45, UR7 ;  /* 0x0000002d052772a4 */ /* 0x000fe4000f8e0207 */
[----:B------:R-:W-:Y:S11]  /*6690*/  UIMAD UR38, UR6, UR62, UR4 ;  /* 0x0000003e062672a4 */ /* 0x000ff6000f8e0204 */
[----:B------:R-:W-:Y:S01]  /*66a0*/  @!UPT UIADD3 URZ, UPT, UPT, URZ, URZ, URZ ;  /* 0x000000fffffff290 */ /* 0x000fe2000fffe0ff */
.L_x_77:
[----:B------:R-:W-:Y:S01]  /*66b0*/  UISETP.NE.AND UP0, UPT, UR41, 0x1, UPT ;  /* 0x000000012900788c */ /* 0x000fe2000bf05270 */
[----:B------:R-:W-:Y:S01]  /*66c0*/  R2UR UR16, R95 ;  /* 0x000000005f1072ca */ /* 0x000fe200000e0000 */
[----:B------:R-:W-:Y:S01]  /*66d0*/  USHF.L.U32 UR49, UR11, 0x7, URZ ;  /* 0x000000070b317899 */ /* 0x000fe200080006ff */
[----:B------:R-:W-:Y:S01]  /*66e0*/  IADD3 R88, PT, PT, R88, 0x1, RZ ;  /* 0x0000000158587810 */ /* 0x000fe20007ffe0ff */
[----:B------:R-:W-:Y:S07]  /*66f0*/  USHF.L.U32 UR54, UR25, 0x8, URZ ;  /* 0x0000000819367899 */ /* 0x000fee00080006ff */
[----:B------:R-:W2:Y:S01]  /*6700*/  @!UP0 LDCU.128 UR12, c[0x0][0xd10] ;  /* 0x0001a200ff0c87ac */ /* 0x000ea20008000c00 */
[----:B------:R-:W3:Y:S01]  /*6710*/  @!UP0 LDCU UR5, c[0x0][0xd0c] ;  /* 0x0001a180ff0587ac */ /* 0x000ee20008000800 */
[----:B------:R-:W1:Y:S01]  /*6720*/  @!UP0 LDCU UR10, c[0x0][0xd20] ;  /* 0x0001a400ff0a87ac */ /* 0x000e620008000800 */
[----:B--2---:R-:W-:Y:S02]  /*6730*/  UIMAD.WIDE.U32 UR8, UR39, UR12, URZ ;  /* 0x0000000c270872a5 */ /* 0x004fe4000f8e00ff */
[----:B------:R-:W-:Y:S02]  /*6740*/  UIMAD.WIDE.U32 UR6, UR38, UR15, URZ ;  /* 0x0000000f260672a5 */ /* 0x000fe4000f8e00ff */
[----:B------:R-:W-:Y:S03]  /*6750*/  @!UP0 UISETP.NE.AND UP1, UPT, UR14, 0x1, UPT ;  /* 0x000000010e00888c */ /* 0x000fe6000bf25270 */
[----:B------:R-:W-:Y:S01]  /*6760*/  @!UP0 UMOV UR4, UR9 ;  /* 0x0000000900048c82 */ /* 0x000fe20008000000 */
[----:B---3--:R-:W-:Y:S02]  /*6770*/  @!UP0 UISETP.NE.AND UP2, UPT, UR5, 0x1, UPT ;  /* 0x000000010500888c */ /* 0x008fe4000bf45270 */
[----:B------:R-:W-:Y:S01]  /*6780*/  @!UP0 USHF.R.U32.HI UR4, URZ, UR13, UR4 ;  /* 0x0000000dff048299 */ /* 0x000fe20008011604 */
[----:B------:R-:W-:Y:S02]  /*6790*/  @!UP0 UMOV UR6, UR7 ;  /* 0x0000000700068c82 */ /* 0x000fe40008000000 */
[----:B-1----:R-:W-:Y:S02]  /*67a0*/  @!UP0 USHF.R.U32.HI UR6, URZ, UR10, UR6 ;  /* 0x0000000aff068299 */ /* 0x002fe40008011606 */
[----:B------:R-:W-:Y:S02]  /*67b0*/  @!UP0 USEL UR7, UR39, UR4, !UP2 ;  /* 0x0000000427078287 */ /* 0x000fe4000d000000 */
[----:B------:R-:W-:Y:S04]  /*67c0*/  @!UP0 USEL UR6, UR38, UR6, !UP1 ;  /* 0x0000000626068287 */ /* 0x000fe8000c800000 */
[----:B------:R-:W-:Y:S02]  /*67d0*/  @!UP0 UIADD3 UR4, UPT, UPT, -UR7, UR6, URZ ;  /* 0x0000000607048290 */ /* 0x000fe4000fffe1ff */
[----:B------:R-:W-:Y:S02]  /*67e0*/  @!UP0 UIADD3 UR6, UPT, UPT, UR7, -UR6, URZ ;  /* 0x8000000607068290 */ /* 0x000fe4000fffe0ff */
[----:B------:R-:W-:Y:S02]  /*67f0*/  @!UP0 UIMAD UR39, UR4, UR5, UR39 ;  /* 0x00000005042782a4 */ /* 0x000fe4000f8e0227 */
[----:B------:R-:W-:Y:S02]  /*6800*/  @!UP0 UIMAD UR38, UR6, UR14, UR38 ;  /* 0x0000000e062682a4 */ /* 0x000fe4000f8e0226 */
[----:B------:R-:W-:Y:S09]  /*6810*/  ULOP3.LUT UP0, URZ, UR16, 0x1f0, URZ, 0xc0, !UPT ;  /* 0x000001f010ff7892 */ /* 0x000ff2000f80c0ff */
[----:B------:R-:W-:Y:S05]  /*6820*/  BRA.U !UP0, `(.L_x_78) ;  /* 0x00000001087c7547 */ /* 0x000fea000b800000 */
[----:B------:R-:W1:Y:S01]  /*6830*/  LDCU.64 UR8, c[0x4][0x80] ;  /* 0x01001000ff0877ac */ /* 0x000e620008000a00 */
[----:B------:R-:W-:Y:S01]  /*6840*/  MOV R16, 0x0 ;  /* 0x0000000000107802 */ /* 0x000fe20000000f00 */
[----:B------:R-:W-:Y:S02]  /*6850*/  HFMA2 R12, -RZ, RZ, 0, 5.9604644775390625e-08 ;  /* 0x00000001ff0c7431 */ /* 0x000fe400000001ff */
[----:B------:R-:W-:Y:S01]  /*6860*/  IMAD.MOV.U32 R8, RZ, RZ, 0x70 ;  /* 0x00000070ff087424 */ /* 0x000fe200078e00ff */
[----:B------:R2:W3:Y:S01]  /*6870*/  LDC.64 R14, c[0x4][R16] ;  /* 0x01000000100e7b82 */ /* 0x0004e20000000a00 */
[----:B------:R-:W4:Y:S01]  /*6880*/  LDCU.64 UR6, c[0x4][0x88] ;  /* 0x01001100ff0677ac */ /* 0x000f220008000a00 */
[----:B------:R-:W-:Y:S01]  /*6890*/  IMAD.MOV.U32 R13, RZ, RZ, RZ ;  /* 0x000000ffff0d7224 */ /* 0x000fe200078e00ff */
[----:B------:R-:W2:Y:S01]  /*68a0*/  LDCU.64 UR4, c[0x4][0x8] ;  /* 0x01000100ff0477ac */ /* 0x000ea20008000a00 */
[----:B-1----:R-:W-:Y:S01]  /*68b0*/  MOV R5, UR9 ;  /* 0x0000000900057c02 */ /* 0x002fe20008000f00 */
[----:B------:R-:W-:Y:S01]  /*68c0*/  IMAD.U32 R4, RZ, RZ, UR8 ;  /* 0x00000008ff047e24 */ /* 0x000fe2000f8e00ff */
[----:B----4-:R-:W-:Y:S01]  /*68d0*/  MOV R7, UR7 ;  /* 0x0000000700077c02 */ /* 0x010fe20008000f00 */
[----:B------:R-:W-:Y:S01]  /*68e0*/  IMAD.U32 R6, RZ, RZ, UR6 ;  /* 0x00000006ff067e24 */ /* 0x000fe2000f8e00ff */
[----:B--2---:R-:W-:Y:S01]  /*68f0*/  MOV R11, UR5 ;  /* 0x00000005000b7c02 */ /* 0x004fe20008000f00 */
[----:B------:R-:W-:Y:S02]  /*6900*/  IMAD.U32 R10, RZ, RZ, UR4 ;  /* 0x00000004ff0a7e24 */ /* 0x000fe4000f8e00ff */
[----:B------:R-:W-:Y:S07]  /*6910*/  LEPC R20, `(.L_x_79) ;  /* 0x000000001014794e */ /* 0x000fee0000000000 */
[----:B---3-5:R-:W-:Y:S05]  /*6920*/  CALL.ABS.NOINC R14 ;  /* 0x000000000e007343 */ /* 0x028fea0003c00000 */
.L_x_79:
[----:B------:R-:W1:Y:S01]  /*6930*/  LDCU.64 UR8, c[0x4][0x80] ;  /* 0x01001000ff0877ac */ /* 0x000e620008000a00 */
[----:B------:R-:W2:Y:S01]  /*6940*/  LDC.64 R16, c[0x4][R16] ;  /* 0x0100000010107b82 */ /* 0x000ea20000000a00 */
[----:B------:R-:W-:Y:S02]  /*6950*/  HFMA2 R12, -RZ, RZ, 0, 5.9604644775390625e-08 ;  /* 0x00000001ff0c7431 */ /* 0x000fe400000001ff */
[----:B------:R-:W-:Y:S02]  /*6960*/  IMAD.MOV.U32 R8, RZ, RZ, 0x70 ;  /* 0x00000070ff087424 */ /* 0x000fe400078e00ff */
[----:B------:R-:W-:Y:S01]  /*6970*/  IMAD.MOV.U32 R13, RZ, RZ, RZ ;  /* 0x000000ffff0d7224 */ /* 0x000fe200078e00ff */
[----:B------:R-:W3:Y:S01]  /*6980*/  LDCU.64 UR6, c[0x4][0x88] ;  /* 0x01001100ff0677ac */ /* 0x000ee20008000a00 */
[----:B------:R-:W4:Y:S01]  /*6990*/  LDCU.64 UR4, c[0x4][0x8] ;  /* 0x01000100ff0477ac */ /* 0x000f220008000a00 */
[----:B-1----:R-:W-:Y:S02]  /*69a0*/  MOV R4, UR8 ;  /* 0x0000000800047c02 */ /* 0x002fe40008000f00 */
[----:B------:R-:W-:Y:S02]  /*69b0*/  MOV R5, UR9 ;  /* 0x0000000900057c02 */ /* 0x000fe40008000f00 */
[----:B---3--:R-:W-:Y:S01]  /*69c0*/  MOV R7, UR7 ;  /* 0x0000000700077c02 */ /* 0x008fe20008000f00 */
[----:B------:R-:W-:Y:S01]  /*69d0*/  IMAD.U32 R6, RZ, RZ, UR6 ;  /* 0x00000006ff067e24 */ /* 0x000fe2000f8e00ff */
[----:B----4-:R-:W-:Y:S01]  /*69e0*/  MOV R11, UR5 ;  /* 0x00000005000b7c02 */ /* 0x010fe20008000f00 */
[----:B------:R-:W-:Y:S02]  /*69f0*/  IMAD.U32 R10, RZ, RZ, UR4 ;  /* 0x00000004ff0a7e24 */ /* 0x000fe4000f8e00ff */
[----:B------:R-:W-:Y:S07]  /*6a00*/  LEPC R20, `(.L_x_78) ;  /* 0x000000001014794e */ /* 0x000fee0000000000 */
[----:B--2---:R-:W-:Y:S05]  /*6a10*/  CALL.ABS.NOINC R16 ;  /* 0x0000000010007343 */ /* 0x004fea0003c00000 */
.L_x_78:
[----:B------:R-:W-:Y:S02]  /*6a20*/  R2UR UR8, R86 ;  /* 0x00000000560872ca */ /* 0x000fe400000e0000 */
[----:B------:R-:W-:Y:S02]  /*6a30*/  R2UR UR7, R84 ;  /* 0x00000000540772ca */ /* 0x000fe400000e0000 */
[----:B------:R-:W-:Y:S02]  /*6a40*/  R2UR UR6, R83 ;  /* 0x00000000530672ca */ /* 0x000fe400000e0000 */
[----:B------:R-:W-:Y:S02]  /*6a50*/  R2UR UR5, R82 ;  /* 0x00000000520572ca */ /* 0x000fe400000e0000 */
[----:B------:R-:W-:Y:S02]  /*6a60*/  R2UR UR4, R81 ;  /* 0x00000000510472ca */ /* 0x000fe400000e0000 */
[----:B------:R-:W-:Y:S03]  /*6a70*/  ISETP.NE.U32.AND P4, PT, R76, RZ, PT ;  /* 0x000000ff4c00720c */ /* 0x000fe60003f85070 */
[----:B------:R-:W-:Y:S01]  /*6a80*/  UISETP.NE.AND UP2, UPT, UR8, URZ, UPT ;  /* 0x000000ff0800728c */ /* 0x000fe2000bf45270 */
[----:B------:R-:W-:Y:S01]  /*6a90*/  ISETP.NE.AND.EX P4, PT, R77, RZ, PT, P4 ;  /* 0x000000ff4d00720c */ /* 0x000fe20003f85340 */
[----:B------:R-:W-:Y:S04]  /*6aa0*/  UISETP.NE.U32.AND UP0, UPT, UR7, URZ, UPT ;  /* 0x000000ff0700728c */ /* 0x000fe8000bf05070 */
[----:B------:R-:W-:Y:S01]  /*6ab0*/  ISETP.NE.U32.AND P2, PT, RZ, UR5, PT ;  /* 0x00000005ff007c0c */ /* 0x000fe2000bf45070 */
[----:B------:R-:W-:Y:S01]  /*6ac0*/  UISETP.NE.AND.EX UP1, UPT, UR6, URZ, UPT, UP0 ;  /* 0x000000ff0600728c */ /* 0x000fe2000bf25300 */
[----:B------:R-:W-:Y:S01]  /*6ad0*/  PLOP3.LUT P1, PT, PT, PT, UP2, 0x80, 0x8 ;  /* 0x000000000008781c */ /* 0x000fe20003f2f028 */
[----:B------:R-:W-:Y:S01]  /*6ae0*/  UPLOP3.LUT UP0, UPT, UPT, UPT, UPT, 0x40, 0x4 ;  /* 0x000000000004789c */ /* 0x000fe20003f0e870 */
[----:B------:R-:W-:Y:S01]  /*6af0*/  ISETP.NE.AND.EX P2, PT, RZ, UR4, PT, P2 ;  /* 0x00000004ff007c0c */ /* 0x000fe2000bf45320 */
[----:B------:R-:W-:Y:S06]  /*6b00*/  @UP2 UPLOP3.LUT UP0, UPT, UPT, UPT, UP1, 0x80, 0x8 ;  /* 0x000000000008289c */ /* 0x000fec0003f0f010 */
[----:B------:R-:W-:Y:S01]  /*6b10*/  PLOP3.LUT P0, PT, PT, PT, UP0, 0x80, 0x8 ;  /* 0x000000000008781c */ /* 0x000fe20003f0f008 */
[----:B------:R-:W-:Y:S01]  /*6b20*/  @!UPT UIADD3 URZ, UPT, UPT, URZ, URZ, URZ ;  /* 0x000000fffffff290 */ /* 0x000fe2000fffe0ff */
[----:B------:R-:W-:Y:S11]  /*6b30*/  BRA.U !UP1, `(.L_x_80) ;  /* 0x0000000109487547 */ /* 0x000ff6000b800000 */
[----:B------:R-:W1:Y:S01]  /*6b40*/  LDCU.64 UR8, c[0x0][0x358] ;  /* 0x00006b00ff0877ac */ /* 0x000e620008000a00 */
[----:B------:R-:W-:Y:S01]  /*6b50*/  R2UR UR5, R82 ;  /* 0x00000000520572ca */ /* 0x000fe200000e0000 */
[----:B------:R-:W-:Y:S01]  /*6b60*/  IMAD.MOV.U32 R79, RZ, RZ, 0x1 ;  /* 0x00000001ff4f7424 */ /* 0x000fe200078e00ff */
[----:B------:R-:W-:Y:S01]  /*6b70*/  R2UR UR4, R81 ;  /* 0x00000000510472ca */ /* 0x000fe200000e0000 */
[----:B------:R-:W-:Y:S01]  /*6b80*/  IMAD.MOV.U32 R0, RZ, RZ, 0x1 ;  /* 0x00000001ff007424 */ /* 0x000fe200078e00ff */
[----:B------:R-:W-:Y:S09]  /*6b90*/  R2UR UR6, R84 ;  /* 0x00000000540672ca */ /* 0x000ff200000e0000 */
[----:B------:R-:W-:Y:S04]  /*6ba0*/  UISETP.NE.U32.AND UP0, UPT, UR5, URZ, UPT ;  /* 0x000000ff0500728c */ /* 0x000fe8000bf05070 */
[----:B------:R-:W-:Y:S06]  /*6bb0*/  UISETP.NE.AND.EX UP0, UPT, UR4, URZ, UPT, UP0 ;  /* 0x000000ff0400728c */ /* 0x000fec000bf05300 */
[----:B------:R-:W-:Y:S05]  /*6bc0*/  PLOP3.LUT P3, PT, PT, PT, UP0, 0x80, 0x8 ;  /* 0x000000000008781c */ /* 0x000fea0003f6f008 */
[----:B------:R-:W2:Y:S01]  /*6bd0*/  @UP0 LDCU.64 UR4, c[0x0][0xa88] ;  /* 0x00015100ff0407ac */ /* 0x000ea20008000a00 */
[----:B------:R-:W-:Y:S07]  /*6be0*/  @UP0 UIMAD UR6, UR36, UR6, URZ ;  /* 0x00000006240602a4 */ /* 0x000fee000f8e02ff */
[----:B------:R-:W-:Y:S01]  /*6bf0*/  @!P3 PRMT R79, R0, 0x7610, R79 ;  /* 0x00007610004fb816 */ /* 0x000fe2000000004f */
[----:B--2---:R-:W-:Y:S06]  /*6c00*/  @UP0 UIMAD.WIDE UR4, UR6, 0x4, UR4 ;  /* 0x00000004060408a5 */ /* 0x004fec000f8e0204 */
[----:B------:R-:W-:Y:S02]  /*6c10*/  IMAD.U32 R4, RZ, RZ, UR4 ;  /* 0x00000004ff047e24 */ /* 0x000fe4000f8e00ff */
[----:B------:R-:W-:Y:S03]  /*6c20*/  IMAD.U32 R5, RZ, RZ, UR5 ;  /* 0x00000005ff057e24 */ /* 0x000fe6000f8e00ff */
[----:B------:R-:W2:Y:S02]  /*6c30*/  @!UP0 LDCU UR4, c[0x0][0xa80] ;  /* 0x00015000ff0487ac */ /* 0x000ea40008000800 */
[----:B-1---5:R1:W5:Y:S02]  /*6c40*/  @P3 LDG.E R40, desc[UR8][R4.64] ;  /* 0x0000000804283981 */ /* 0x022364000c1e1900 */
[----:B-12---:R-:W-:Y:S02]  /*6c50*/  @!P3 IMAD.U32 R40, RZ, RZ, UR4 ;  /* 0x00000004ff28be24 */ /* 0x006fe4000f8e00ff */
.L_x_80:
[----:B------:R-:W-:Y:S05]  /*6c60*/  @!P4 BRA `(.L_x_81) ;  /* 0x000000000024c947 */ /* 0x000fea0003800000 */
[----:B----4-:R-:W-:Y:S01]  /*6c70*/  ISETP.NE.U32.AND P3, PT, R74, RZ, PT ;  /* 0x000000ff4a00720c */ /* 0x010fe20003f65070 */
[----:B------:R-:W1:Y:S03]  /*6c80*/  LDCU.64 UR4, c[0x0][0x358] ;  /* 0x00006b00ff0477ac */ /* 0x000e660008000a00 */
[----:B------:R-:W-:Y:S11]  /*6c90*/  ISETP.NE.AND.EX P3, PT, R75, RZ, PT, P3 ;  /* 0x000000ff4b00720c */ /* 0x000ff60003f65330 */
[----:B------:R-:W-:Y:S02]  /*6ca0*/  @!UPT UIADD3 URZ, UPT, UPT, URZ, URZ, URZ ;  /* 0x000000fffffff290 */ /* 0x000fe4000fffe0ff */
[----:B------:R-:W2:Y:S01]  /*6cb0*/  @P3 LDC.64 R4, c[0x0][0xaa8] ;  /* 0x0002aa00ff043b82 */ /* 0x000ea20000000a00 */
[----:B------:R-:W-:Y:S04]  /*6cc0*/  @P3 IMAD R0, R76, UR36, RZ ;  /* 0x000000244c003c24 */ /* 0x000fe8000f8e02ff */
[----:B--2---:R-:W-:Y:S05]  /*6cd0*/  @P3 IMAD.WIDE R4, R0, 0x4, R4 ;  /* 0x0000000400043825 */ /* 0x004fea00078e0204 */
[----:B-1---5:R1:W5:Y:S02]  /*6ce0*/  @P3 LDG.E R36, desc[UR4][R4.64] ;  /* 0x0000000404243981 */ /* 0x022364000c1e1900 */
[----:B-1----:R-:W2:Y:S02]  /*6cf0*/  @!P3 LDC R36, c[0x0][0xaa0] ;  /* 0x0002a800ff24bb82 */ /* 0x002ea40000000800 */
.L_x_81:
[----:B-----5:R-:W-:Y:S01]  /*6d00*/  ISETP.NE.AND P3, PT, R40, RZ, PT ;  /* 0x000000ff2800720c */ /* 0x020fe20003f65270 */
[----:B------:R-:W-:Y:S01]  /*6d10*/  ULOP3.LUT UR4, UR56, 0x1, URZ, 0x3c, !UPT ;  /* 0x0000000138047892 */ /* 0x000fe2000f8e3cff */
[----:B------:R-:W-:Y:S01]  /*6d20*/  SEL R6, RZ, 0xffffffff, P2 ;  /* 0xffffffffff067807 */ /* 0x000fe20001000000 */
[----:B------:R-:W-:Y:S01]  /*6d30*/  IMAD.U32 R104, RZ, RZ, UR52 ;  /* 0x00000034ff687e24 */ /* 0x000fe2000f8e00ff */
[C---:B------:R-:W-:Y:S01]  /*6d40*/  @P1 LOP3.LUT P2, RZ, R79.reuse, 0xff, RZ, 0xc0, !PT ;  /* 0x000000ff4fff1812 */ /* 0x040fe2000784c0ff */
[----:B------:R-:W-:Y:S01]  /*6d50*/  IMAD.SHL.U32 R99, R90, 0x4, RZ ;  /* 0x000000045a637824 */ /* 0x000fe200078e00ff */
[----:B------:R-:W-:Y:S01]  /*6d60*/  @P1 SEL R5, RZ, 0xffffffff, P3 ;  /* 0xffffffffff051807 */ /* 0x000fe20001800000 */
[----:B------:R-:W-:Y:S01]  /*6d70*/  IMAD.U32 R102, RZ, RZ, UR4 ;  /* 0x00000004ff667e24 */ /* 0x000fe2000f8e00ff */
[----:B------:R-:W-:Y:S01]  /*6d80*/  LOP3.LUT P4, R87, R79, 0xff, RZ, 0xc0, !PT ;  /* 0x000000ff4f577812 */ /* 0x000fe2000788c0ff */
[----:B------:R-:W-:Y:S01]  /*6d90*/  IMAD.SHL.U32 R104, R104, 0x4000, RZ ;  /* 0x0000400068687824 */ /* 0x000fe200078e00ff */
[----:B------:R-:W-:Y:S01]  /*6da0*/  @P0 SEL R5, R6, R5, !P2 ;  /* 0x0000000506050207 */ /* 0x000fe20005000000 */
[----:B------:R-:W-:Y:S01]  /*6db0*/  IMAD.U32 R3, RZ, RZ, UR37 ;  /* 0x00000025ff037e24 */ /* 0x000fe2000f8e00ff */
[----:B------:R-:W-:Y:S01]  /*6dc0*/  PLOP3.LUT P0, PT, PT, PT, UP1, 0x80, 0x8 ;  /* 0x000000000008781c */ /* 0x000fe20003f0f018 */
[----:B------:R-:W-:Y:S01]  /*6dd0*/  IMAD.IADD R107, R91, 0x1, R104 ;  /* 0x000000015b6b7824 */ /* 0x000fe200078e0268 */
[----:B------:R-:W-:Y:S01]  /*6de0*/  @P1 LOP3.LUT R5, R5, 0x1, RZ, 0xc0, !PT ;  /* 0x0000000105051812 */ /* 0x000fe200078ec0ff */
[----:B------:R-:W-:Y:S01]  /*6df0*/  IMAD.SHL.U32 R98, R92, 0x4, RZ ;  /* 0x000000045c627824 */ /* 0x000fe200078e00ff */
[----:B------:R-:W-:Y:S01]  /*6e00*/  BSSY B1, `(.L_x_82) ;  /* 0x000006a000017945 */ /* 0x000fe20003800000 */
[----:B------:R-:W-:Y:S01]  /*6e10*/  IMAD.IADD R105, R107, 0x1, R99 ;  /* 0x000000016b697824 */ /* 0x000fe200078e0263 */
[----:B------:R-:W-:Y:S01]  /*6e20*/  ISETP.NE.U32.OR P5, PT, R5, 0x1, !P1 ;  /* 0x000000010500780c */ /* 0x000fe20004fa5470 */
[----:B------:R-:W-:Y:S01]  /*6e30*/  IMAD.U32 R5, RZ, RZ, UR52 ;  /* 0x00000034ff057e24 */ /* 0x000fe2000f8e00ff */
[----:B------:R-:W-:Y:S01]  /*6e40*/  CS2R R70, SRZ ;  /* 0x0000000000467805 */ /* 0x000fe2000001ff00 */
[----:B------:R-:W-:Y:S01]  /*6e50*/  IMAD.MOV.U32 R101, RZ, RZ, 0x1 ;  /* 0x00000001ff657424 */ /* 0x000fe200078e00ff */
[----:B------:R-:W-:Y:S01]  /*6e60*/  P2R R97, PR, RZ, 0x20 ;  /* 0x00000020ff617803 */ /* 0x000fe20000000000 */
[----:B------:R-:W-:Y:S01]  /*6e70*/  IMAD.MOV.U32 R72, RZ, RZ, RZ ;  /* 0x000000ffff487224 */ /* 0x000fe200078e00ff */
[----:B------:R-:W-:Y:S01]  /*6e80*/  LEA R4, R5, UR47, 0x3 ;  /* 0x0000002f05047c11 */ /* 0x000fe2000f8e18ff */
[----:B------:R-:W-:Y:S01]  /*6e90*/  IMAD.U32 R5, RZ, RZ, UR37 ;  /* 0x00000025ff057e24 */ /* 0x000fe2000f8e00ff */
[----:B------:R-:W-:Y:S02]  /*6ea0*/  CS2R R68, SRZ ;  /* 0x0000000000447805 */ /* 0x000fe4000001ff00 */
[----:B------:R-:W-:Y:S02]  /*6eb0*/  CS2R R66, SRZ ;  /* 0x0000000000427805 */ /* 0x000fe4000001ff00 */
[----:B------:R-:W-:Y:S02]  /*6ec0*/  CS2R R64, SRZ ;  /* 0x0000000000407805 */ /* 0x000fe4000001ff00 */
[----:B------:R-:W-:Y:S02]  /*6ed0*/  CS2R R62, SRZ ;  /* 0x00000000003e7805 */ /* 0x000fe4000001ff00 */
[----:B------:R-:W-:Y:S02]  /*6ee0*/  SHF.L.U32 R0, R5, 0x1f, RZ ;  /* 0x0000001f05007819 */ /* 0x000fe400000006ff */
[----:B------:R-:W-:Y:S02]  /*6ef0*/  CS2R R60, SRZ ;  /* 0x00000000003c7805 */ /* 0x000fe4000001ff00 */
[----:B------:R-:W-:Y:S02]  /*6f00*/  @P5 SHF.L.U32 R7, R102, 0x1f, RZ ;  /* 0x0000001f66075819 */ /* 0x000fe400000006ff */
[----:B------:R-:W-:Y:S02]  /*6f10*/  CS2R R58, SRZ ;  /* 0x00000000003a7805 */ /* 0x000fe4000001ff00 */
[----:B------:R-:W-:Y:S02]  /*6f20*/  SEL R5, RZ, 0xffffffff, P3 ;  /* 0xffffffffff057807 */ /* 0x000fe40001800000 */
[----:B------:R-:W-:Y:S01]  /*6f30*/  CS2R R56, SRZ ;  /* 0x0000000000387805 */ /* 0x000fe2000001ff00 */
[----:B------:R-:W1:Y:S01]  /*6f40*/  @P5 SYNCS.PHASECHK.TRANS64.TRYWAIT P2, [R4+URZ+0x40], R7 ;  /* 0x00004007040055a7 */ /* 0x000e6200080411ff */
[----:B------:R-:W-:Y:S02]  /*6f50*/  CS2R R54, SRZ ;  /* 0x0000000000367805 */ /* 0x000fe4000001ff00 */
[----:B------:R-:W-:Y:S02]  /*6f60*/  @P0 SEL R5, R6, R5, !P4 ;  /* 0x0000000506050207 */ /* 0x000fe40006000000 */
[----:B------:R-:W-:Y:S02]  /*6f70*/  CS2R R52, SRZ ;  /* 0x0000000000347805 */ /* 0x000fe4000001ff00 */
[----:B------:R-:W-:Y:S02]  /*6f80*/  ISETP.NE.AND P0, PT, RZ, UR37, PT ;  /* 0x00000025ff007c0c */ /* 0x000fe4000bf05270 */
[----:B------:R-:W-:Y:S02]  /*6f90*/  CS2R R50, SRZ ;  /* 0x0000000000327805 */ /* 0x000fe4000001ff00 */
[----:B------:R-:W-:Y:S02]  /*6fa0*/  LOP3.LUT R5, R5, 0x1, RZ, 0xc0, !PT ;  /* 0x0000000105057812 */ /* 0x000fe400078ec0ff */
[----:B------:R-:W-:Y:S02]  /*6fb0*/  CS2R R48, SRZ ;  /* 0x0000000000307805 */ /* 0x000fe4000001ff00 */
[----:B------:R-:W-:Y:S02]  /*6fc0*/  CS2R R46, SRZ ;  /* 0x00000000002e7805 */ /* 0x000fe4000001ff00 */
[----:B------:R-:W-:Y:S02]  /*6fd0*/  CS2R R44, SRZ ;  /* 0x00000000002c7805 */ /* 0x000fe4000001ff00 */
[----:B------:R-:W-:Y:S02]  /*6fe0*/  ISETP.NE.U32.AND P3, PT, R5, 0x1, PT ;  /* 0x000000010500780c */ /* 0x000fe40003f65070 */
[----:B------:R-:W-:Y:S01]  /*6ff0*/  CS2R R42, SRZ ;  /* 0x00000000002a7805 */ /* 0x000fe2000001ff00 */
[----:B------:R-:W-:Y:S01]  /*7000*/  IMAD.MOV.U32 R41, RZ, RZ, RZ ;  /* 0x000000ffff297224 */ /* 0x000fe200078e00ff */
[----:B------:R-:W-:Y:S01]  /*7010*/  SEL R38, RZ, 0xe0, P0 ;  /* 0x000000e0ff267807 */ /* 0x000fe20000000000 */
[----:B------:R-:W-:Y:S01]  /*7020*/  IMAD.U32 R100, RZ, RZ, UR52 ;  /* 0x00000034ff647e24 */ /* 0x000fe2000f8e00ff */
[----:B------:R-:W-:Y:S01]  /*7030*/  P2R R103, PR, RZ, 0x8 ;  /* 0x00000008ff677803 */ /* 0x000fe20000000000 */
[----:B------:R3:W2:Y:S01]  /*7040*/  SYNCS.PHASECHK.TRANS64.TRYWAIT P1, [UR47+0xa0], R0 ;  /* 0x0000a000ff0075a7 */ /* 0x0006a2000802112f */
[----:B------:R-:W-:Y:S02]  /*7050*/  IMAD R37, R3, 0xe0, R2 ;  /* 0x000000e003257824 */ /* 0x000fe400078e0202 */
[----:B------:R-:W-:Y:S02]  /*7060*/  IMAD.IADD R108, R107, 0x1, R98 ;  /* 0x000000016b6c7824 */ /* 0x000fe400078e0262 */
[----:B------:R-:W-:Y:S01]  /*7070*/  IMAD.IADD R106, R98, 0x1, R105 ;  /* 0x00000001626a7824 */ /* 0x000fe200078e0269 */
[----:B-1----:R-:W-:Y:S01]  /*7080*/  @P5 SEL R101, RZ, 0x1, !P2 ;  /* 0x00000001ff655807 */ /* 0x002fe20005000000 */
[----:B---3--:R-:W-:Y:S06]  /*7090*/  @!P5 BRA `(.L_x_83) ;  /* 0x000000040000d947 */ /* 0x008fec0003800000 */
[----:B------:R-:W-:Y:S01]  /*70a0*/  HFMA2 R42, -RZ, RZ, 0, 0 ;  /* 0x00000000ff2a7431 */ /* 0x000fe200000001ff */
[----:B------:R-:W-:Y:S01]  /*70b0*/  ISETP.NE.AND P0, PT, R101, RZ, PT ;  /* 0x000000ff6500720c */ /* 0x000fe20003f05270 */
[----:B------:R-:W-:Y:S01]  /*70c0*/  IMAD.MOV.U32 R41, RZ, RZ, RZ ;  /* 0x000000ffff297224 */ /* 0x000fe200078e00ff */
[----:B------:R-:W-:Y:S11]  /*70d0*/  BSSY B0, `(.L_x_84) ;  /* 0x0000005000007945 */ /* 0x000ff60003800000 */
[----:B------:R-:W-:Y:S05]  /*70e0*/  @P0 BRA `(.L_x_85) ;  /* 0x00000000000c0947 */ /* 0x000fea0003800000 */
[----:B------:R-:W-:Y:S04]  /*70f0*/  SHF.L.U32 R3, R102, 0x1f, RZ ;  /* 0x0000001f66037819 */ /* 0x000fe800000006ff */
[----:B------:R-:W1:Y:S02]  /*7100*/  SYNCS.PHASECHK.TRANS64.TRYWAIT P0, [R4+URZ+0x40], R3 ;  /* 0x00004003040075a7 */ /* 0x000e6400080011ff */
[----:B-1----:R-:W-:Y:S05]  /*7110*/  @!P0 BRA `(.L_x_86) ;  /* 0x0000008400888947 */ /* 0x002fea0003800000 */
.L_x_85:
[----:B------:R-:W-:Y:S05]  /*7120*/  BSYNC B0 ;  /* 0x0000000000007941 */ /* 0x000fea0003800000 */
.L_x_84:
[----:B------:R-:W-:Y:S01]  /*7130*/  ISETP.NE.AND P0, PT, R103, RZ, PT ;  /* 0x000000ff6700720c */ /* 0x000fe20003f05270 */
[----:B------:R-:W-:Y:S01]  /*7140*/  IMAD.MOV.U32 R43, RZ, RZ, RZ ;  /* 0x000000ffff2b7224 */ /* 0x000fe200078e00ff */
[----:B------:R-:W-:Y:S02]  /*7150*/  CS2R R44, SRZ ;  /* 0x00000000002c7805 */ /* 0x000fe4000001ff00 */
        /* <DEDUP_REMOVED lines=9> */
[----:B------:R-:W-:Y:S01]  /*71f0*/  CS2R R64, SRZ ;  /* 0x0000000000407805 */ /* 0x000fe2000001ff00 */
[----:B------:R3:W1:Y:S01]  /*7200*/  @P0 LDS R41, [R107] ;  /* 0x000000006b290984 */ /* 0x0006620000000800 */
[----:B------:R-:W-:Y:S02]  /*7210*/  CS2R R66, SRZ ;  /* 0x0000000000427805 */ /* 0x000fe4000001ff00 */
[----:B------:R-:W-:Y:S02]  /*7220*/  CS2R R68, SRZ ;  /* 0x0000000000447805 */ /* 0x000fe4000001ff00 */
[----:B------:R-:W-:Y:S01]  /*7230*/  CS2R R70, SRZ ;  /* 0x0000000000467805 */ /* 0x000fe2000001ff00 */
[----:B------:R3:W1:Y:S01]  /*7240*/  @P0 LDS R42, [R108] ;  /* 0x000000006c2a0984 */ /* 0x0006620000000800 */
[----:B------:R-:W-:Y:S01]  /*7250*/  IMAD.MOV.U32 R72, RZ, RZ, RZ ;  /* 0x000000ffff487224 */ /* 0x000fe200078e00ff */
[----:B------:R-:W-:Y:S02]  /*7260*/  UIADD3 UR4, UPT, UPT, UR52, 0x1, URZ ;  /* 0x0000000134047890 */ /* 0x000fe4000fffe0ff */
[----:B------:R3:W1:Y:S02]  /*7270*/  @P0 LDS R43, [R105] ;  /* 0x00000000692b0984 */ /* 0x0006640000000800 */
[----:B------:R-:W-:Y:S02]  /*7280*/  UISETP.NE.AND UP0, UPT, UR4, 0x3, UPT ;  /* 0x000000030400788c */ /* 0x000fe4000bf05270 */
[----:B------:R3:W1:Y:S02]  /*7290*/  @P0 LDS R44, [R106] ;  /* 0x000000006a2c0984 */ /* 0x0006640000000800 */
[----:B------:R-:W-:Y:S02]  /*72a0*/  USEL UR5, URZ, 0x1, UP0 ;  /* 0x00000001ff057887 */ /* 0x000fe40008000000 */
[----:B------:R3:W1:Y:S01]  /*72b0*/  @P0 LDS R45, [R107+0x200] ;  /* 0x000200006b2d0984 */ /* 0x0006620000000800 */
[----:B------:R-:W-:Y:S03]  /*72c0*/  USEL UR4, UR4, URZ, UP0 ;  /* 0x000000ff04047287 */ /* 0x000fe60008000000 */
[----:B------:R3:W1:Y:S01]  /*72d0*/  @P0 LDS R46, [R108+0x200] ;  /* 0x000200006c2e0984 */ /* 0x0006620000000800 */
[----:B------:R-:W-:Y:S02]  /*72e0*/  LOP3.LUT R102, R102, UR5, RZ, 0x3c, !PT ;  /* 0x0000000566667c12 */ /* 0x000fe4000f8e3cff */
[----:B------:R-:W-:Y:S01]  /*72f0*/  IMAD.U32 R100, RZ, RZ, UR4 ;  /* 0x00000004ff647e24 */ /* 0x000fe2000f8e00ff */
[----:B------:R3:W1:Y:S04]  /*7300*/  @P0 LDS R47, [R105+0x200] ;  /* 0x00020000692f0984 */ /* 0x0006680000000800 */
        /* <DEDUP_REMOVED lines=24> */
[----:B------:R3:W1:Y:S02]  /*7490*/  @P0 LDS R72, [R106+0xe00] ;  /* 0x000e00006a480984 */ /* 0x0006640000000800 */
.L_x_83:
[----:B------:R-:W-:Y:S05]  /*74a0*/  BSYNC B1 ;  /* 0x0000000000017941 */ /* 0x000fea0003800000 */
.L_x_82:
[----:B------:R-:W-:Y:S05]  /*74b0*/  IMAD.IADD R39, R37, 0x1, R38 ;  /* 0x0000000125277824 */ /* 0x000fea00078e0226 */
[----:B-1----:R-:W-:Y:S04]  /*74c0*/  SHF.R.U32.HI R3, RZ, 0x15, R39 ;  /* 0x00000015ff037819 */ /* 0x002fe80000011627 */
[----:B------:R-:W-:Y:S01]  /*74d0*/  LOP3.LUT P0, RZ, R3, 0x3, R80, 0x48, !PT ;  /* 0x0000000303ff7812 */ /* 0x000fe20007804850 */
[----:B------:R-:W-:Y:S01]  /*74e0*/  @!UPT UIADD3 URZ, UPT, UPT, URZ, URZ, URZ ;  /* 0x000000fffffff290 */ /* 0x000fe2000fffe0ff */
[----:B--2---:R-:W-:Y:S11]  /*74f0*/  @P1 BRA `(.L_x_87) ;  /* 0x0000000000081947 */ /* 0x004ff60003800000 */
[----:B------:R-:W1:Y:S02]  /*7500*/  SYNCS.PHASECHK.TRANS64.TRYWAIT P1, [UR47+0xa0], R0 ;  /* 0x0000a000ff0075a7 */ /* 0x000e64000802112f */
[----:B-1----:R-:W-:Y:S05]  /*7510*/  @!P1 BRA `(.L_x_88) ;  /* 0x00000080009c9947 */ /* 0x002fea0003800000 */
.L_x_87:
[----:B------:R-:W-:Y:S05]  /*7520*/  @!P0 BRA `(.L_x_89) ;  /* 0x0000000000408947 */ /* 0x000fea0003800000 */
[----:B------:R-:W2:Y:S01]  /*7530*/  LDCU.64 UR8, c[0x4][0x70] ;  /* 0x01000e00ff0877ac */ /* 0x000ea20008000a00 */
[----:B------:R-:W-:Y:S01]  /*7540*/  MOV R15, 0x0 ;  /* 0x00000000000f7802 */ /* 0x000fe20000000f00 */
[----:B------:R-:W-:Y:S02]  /*7550*/  HFMA2 R12, -RZ, RZ, 0, 5.9604644775390625e-08 ;  /* 0x00000001ff0c7431 */ /* 0x000fe400000001ff */
[----:B------:R-:W-:Y:S02]  /*7560*/  IMAD.MOV.U32 R8, RZ, RZ, 0x192 ;  /* 0x00000192ff087424 */ /* 0x000fe400078e00ff */
[----:B------:R-:W-:Y:S01]  /*7570*/  IMAD.MOV.U32 R13, RZ, RZ, RZ ;  /* 0x000000ffff0d7224 */ /* 0x000fe200078e00ff */
[----:B------:R-:W5:Y:S01]  /*7580*/  LDCU.64 UR6, c[0x4][0x78] ;  /* 0x01000f00ff0677ac */ /* 0x000f620008000a00 */
[----:B------:R-:W1:Y:S01]  /*7590*/  LDC.64 R14, c[0x4][R15] ;  /* 0x010000000f0e7b82 */ /* 0x000e620000000a00 */
[----:B------:R-:W3:Y:S01]  /*75a0*/  LDCU.64 UR4, c[0x4][0x10] ;  /* 0x01000200ff0477ac */ /* 0x000ee20008000a00 */
[----:B--2---:R-:W-:Y:S01]  /*75b0*/  MOV R5, UR9 ;  /* 0x0000000900057c02 */ /* 0x004fe20008000f00 */
[----:B------:R-:W-:Y:S01]  /*75c0*/  IMAD.U32 R4, RZ, RZ, UR8 ;  /* 0x00000008ff047e24 */ /* 0x000fe2000f8e00ff */
[----:B-----5:R-:W-:Y:S01]  /*75d0*/  MOV R7, UR7 ;  /* 0x0000000700077c02 */ /* 0x020fe20008000f00 */
[----:B------:R-:W-:Y:S01]  /*75e0*/  IMAD.U32 R6, RZ, RZ, UR6 ;  /* 0x00000006ff067e24 */ /* 0x000fe2000f8e00ff */
[----:B---3--:R-:W-:Y:S01]  /*75f0*/  MOV R11, UR5 ;  /* 0x00000005000b7c02 */ /* 0x008fe20008000f00 */
[----:B------:R-:W-:Y:S02]  /*7600*/  IMAD.U32 R10, RZ, RZ, UR4 ;  /* 0x00000004ff0a7e24 */ /* 0x000fe4000f8e00ff */
[----:B------:R-:W-:Y:S07]  /*7610*/  LEPC R20, `(.L_x_89) ;  /* 0x000000001014794e */ /* 0x000fee0000000000 */
[----:B-1--4-:R-:W-:Y:S05]  /*7620*/  CALL.ABS.NOINC R14 ;  /* 0x000000000e007343 */ /* 0x012fea0003c00000 */
.L_x_89:
[----:B------:R-:W-:Y:S05]  /*7630*/  WARPSYNC.ALL ;  /* 0x0000000000007948 */ /* 0x000fea0003800000 */
[----:B------:R-:W-:Y:S01]  /*7640*/  R2UR UR4, R39 ;  /* 0x00000000270472ca */ /* 0x000fe200000e0000 */
[----:B------:R-:W-:Y:S01]  /*7650*/  BSSY.RECONVERGENT B0, `(.L_x_90) ;  /* 0x0000088000007945 */ /* 0x000fe20003800200 */
[----:B------:R-:W-:Y:S11]  /*7660*/  ISETP.NE.AND P0, PT, R93, RZ, PT ;  /* 0x000000ff5d00720c */ /* 0x000ff60003f05270 */
[----:B------:R-:W2:Y:S01]  /*7670*/  LDTM.x32 R4, tmem[UR4] ;  /* 0x00000004000479ee */ /* 0x000ea200082c0000 */
[----:B------:R-:W-:Y:S01]  /*7680*/  UIADD3 UR4, UPT, UPT, UR47, 0xa8, URZ ;  /* 0x000000a82f047890 */ /* 0x000fe2000fffe0ff */
[----:B------:R-:W-:Y:S03]  /*7690*/  NOP ;  /* 0x0000000000007918 */ /* 0x000fe60000000000 */
[----:B------:R-:W-:Y:S09]  /*76a0*/  UPRMT UR4, UR40, 0x654, UR4 ;  /* 0x0000065428047896 */ /* 0x000ff20008000004 */
[----:B--2---:R-:W-:Y:S01]  /*76b0*/  SYNCS.ARRIVE.TRANS64.RED.A1T0 RZ, [UR4], RZ ;  /* 0x000000ffffff79a7 */ /* 0x004fe20008100404 */
[C---:B------:R-:W-:Y:S02]  /*76c0*/  IMAD R4, R36.reuse, R4, RZ ;  /* 0x0000000424047224 */ /* 0x040fe400078e02ff */
[----:B------:R-:W-:Y:S02]  /*76d0*/  IMAD R5, R36, R5, RZ ;  /* 0x0000000524057224 */ /* 0x000fe400078e02ff */
[-C--:B------:R-:W-:Y:S02]  /*76e0*/  IMAD R4, R41, R40.reuse, R4 ;  /* 0x0000002829047224 */ /* 0x080fe400078e0204 */
[----:B------:R-:W-:Y:S02]  /*76f0*/  IMAD R5, R42, R40, R5 ;  /* 0x000000282a057224 */ /* 0x000fe400078e0205 */
[C---:B------:R-:W-:Y:S01]  /*7700*/  IMAD R6, R36.reuse, R6, RZ ;  /* 0x0000000624067224 */ /* 0x040fe200078e02ff */
[----:B------:R2:W-:Y:S01]  /*7710*/  STS [R107], R4 ;  /* 0x000000046b007388 */ /* 0x0005e20000000800 */
[----:B------:R-:W-:Y:S02]  /*7720*/  IMAD R7, R36, R7, RZ ;  /* 0x0000000724077224 */ /* 0x000fe400078e02ff */
[-C--:B------:R-:W-:Y:S01]  /*7730*/  IMAD R6, R43, R40.reuse, R6 ;  /* 0x000000282b067224 */ /* 0x080fe200078e0206 */
[----:B------:R2:W-:Y:S01]  /*7740*/  STS [R108], R5 ;  /* 0x000000056c007388 */ /* 0x0005e20000000800 */
        /* <DEDUP_REMOVED lines=8> */
[----:B------:R2:W-:Y:S01]  /*77d0*/  STS [R107+0x200], R8 ;  /* 0x000200086b007388 */ /* 0x0005e20000000800 */
[----:B------:R-:W-:Y:S02]  /*77e0*/  IMAD R11, R36, R11, RZ ;  /* 0x0000000b240b7224 */ /* 0x000fe400078e02ff */
[-C--:B------:R-:W-:Y:S01]  /*77f0*/  IMAD R10, R47, R40.reuse, R10 ;  /* 0x000000282f0a7224 */ /* 0x080fe200078e020a */
[----:B------:R2:W-:Y:S01]  /*7800*/  STS [R108+0x200], R9 ;  /* 0x000200096c007388 */ /* 0x0005e20000000800 */
        /* <DEDUP_REMOVED lines=72> */
[----:B------:R-:W-:Y:S03]  /*7c90*/  IMAD R35, R72, R40, R35 ;  /* 0x0000002848237224 */ /* 0x000fe600078e0223 */
[----:B------:R2:W-:Y:S04]  /*7ca0*/  STS [R105+0xe00], R34 ;  /* 0x000e002269007388 */ /* 0x0005e80000000800 */
[----:B------:R2:W-:Y:S01]  /*7cb0*/  STS [R106+0xe00], R35 ;  /* 0x000e00236a007388 */ /* 0x0005e20000000800 */
[----:B------:R-:W-:Y:S01]  /*7cc0*/  @!PT LDS RZ, [RZ] ;  /* 0x00000000fffff984 */ /* 0x000fe20000000800 */
[----:B------:R-:W-:Y:S01]  /*7cd0*/  @!PT LDS RZ, [RZ] ;  /* 0x00000000fffff984 */ /* 0x000fe20000000800 */
[----:B------:R-:W-:Y:S01]  /*7ce0*/  @!PT LDS RZ, [RZ] ;  /* 0x00000000fffff984 */ /* 0x000fe20000000800 */
[----:B------:R-:W-:Y:S01]  /*7cf0*/  @!PT LDS RZ, [RZ] ;  /* 0x00000000fffff984 */ /* 0x000fe20000000800 */
[----:B------:R5:W-:Y:S06]  /*7d00*/  MEMBAR.ALL.CTA ;  /* 0x0000000000007992 */ /* 0x000bec0000008000 */
[----:B-----5:R-:W5:Y:S02]  /*7d10*/  FENCE.VIEW.ASYNC.S ;  /* 0x00000000000073c6 */ /* 0x020f640000000000 */
[----:B-----5:R-:W-:Y:S06]  /*7d20*/  BAR.SYNC.DEFER_BLOCKING 0x1, 0x80 ;  /* 0x0042000000007b1d */ /* 0x020fec0000010000 */
[----:B------:R-:W-:Y:S05]  /*7d30*/  @P0 BRA `(.L_x_91) ;  /* 0x0000000000640947 */ /* 0x000fea0003800000 */
[----:B------:R-:W-:Y:S01]  /*7d40*/  R2UR UR6, R104 ;  /* 0x00000000680672ca */ /* 0x000fe200000e0000 */
[----:B------:R-:W-:Y:S01]  /*7d50*/  UIADD3 UR4, UP0, UPT, UR58, 0x880, URZ ;  /* 0x000008803a047890 */ /* 0x000fe2000ff1e0ff */
[----:B------:R-:W-:Y:S01]  /*7d60*/  R2UR UR7, R38 ;  /* 0x00000000260772ca */ /* 0x000fe200000e0000 */
[----:B------:R-:W-:Y:S01]  /*7d70*/  UMOV UR51, UR36 ;  /* 0x0000002400337c82 */ /* 0x000fe20008000000 */
[----:B------:R-:W-:Y:S02]  /*7d80*/  UIADD3 UR17, UPT, UPT, UR49, 0x20, URZ ;  /* 0x0000002031117890 */ /* 0x000fe4000fffe0ff */
[----:B------:R-:W-:Y:S01]  /*7d90*/  UIADD3.X UR5, UPT, UPT, URZ, UR59, URZ, UP0, !UPT ;  /* 0x0000003bff057290 */ /* 0x000fe200087fe4ff */
[----:B------:R-:W-:Y:S01]  /*7da0*/  UMOV UR19, UR36 ;  /* 0x0000002400137c82 */ /* 0x000fe20008000000 */
[----:B------:R-:W-:Y:S01]  /*7db0*/  UIADD3 UR13, UPT, UPT, UR49, 0x40, URZ ;  /* 0x00000040310d7890 */ /* 0x000fe2000fffe0ff */
[----:B------:R-:W-:Y:S01]  /*7dc0*/  UMOV UR15, UR36 ;  /* 0x00000024000f7c82 */ /* 0x000fe20008000000 */
[----:B------:R-:W-:Y:S03]  /*7dd0*/  UIADD3 UR9, UPT, UPT, UR49, 0x60, URZ ;  /* 0x0000006031097890 */ /* 0x000fe6000fffe0ff */
[----:B------:R-:W-:Y:S02]  /*7de0*/  UIADD3 UR6, UPT, UPT, UR47, UR6, URZ ;  /* 0x000000062f067290 */ /* 0x000fe4000fffe0ff */
[----:B------:R-:W-:Y:S02]  /*7df0*/  UIADD3 UR50, UPT, UPT, UR54, UR7, URZ ;  /* 0x0000000736327290 */ /* 0x000fe4000fffe0ff */
[----:B------:R-:W-:Y:S02]  /*7e00*/  UIADD3 UR48, UPT, UPT, UR6, 0x200, URZ ;  /* 0x0000020006307890 */ /* 0x000fe4000fffe0ff */
[----:B------:R-:W-:Y:S02]  /*7e10*/  UIADD3 UR16, UPT, UPT, UR6, 0x1200, URZ ;  /* 0x0000120006107890 */ /* 0x000fe4000fffe0ff */
[----:B------:R-:W-:Y:S01]  /*7e20*/  UIADD3 UR12, UPT, UPT, UR6, 0x2200, URZ ;  /* 0x00002200060c7890 */ /* 0x000fe2000fffe0ff */
[----:B------:R-:W-:Y:S01]  /*7e30*/  UMOV UR18, UR50 ;  /* 0x0000003200127c82 */ /* 0x000fe20008000000 */
[----:B------:R-:W-:Y:S01]  /*7e40*/  UMOV UR14, UR50 ;  /* 0x00000032000e7c82 */ /* 0x000fe20008000000 */
[----:B------:R-:W-:Y:S02]  /*7e50*/  UIADD3 UR8, UPT, UPT, UR6, 0x3200, URZ ;  /* 0x0000320006087890 */ /* 0x000fe4000fffe0ff */
[----:B------:R1:W-:Y:S01]  /*7e60*/  UTMASTG.3D [UR48], [UR4] ;  /* 0x00000030040073b5 */ /* 0x0003e20008010000 */
[----:B------:R-:W-:Y:S01]  /*7e70*/  UMOV UR11, UR36 ;  /* 0x00000024000b7c82 */ /* 0x000fe20008000000 */
[----:B------:R-:W-:Y:S01]  /*7e80*/  UMOV UR10, UR50 ;  /* 0x00000032000a7c82 */ /* 0x000fe20008000000 */
[----:B------:R1:W-:Y:S01]  /*7e90*/  UTMASTG.3D [UR16], [UR4] ;  /* 0x00000010040073b5 */ /* 0x0003e20008010000 */
[----:B------:R1:W-:Y:S03]  /*7ea0*/  UTMASTG.3D [UR12], [UR4] ;  /* 0x0000000c040073b5 */ /* 0x0003e60008010000 */
[----:B------:R1:W-:Y:S02]  /*7eb0*/  UTMASTG.3D [UR8], [UR4] ;  /* 0x00000008040073b5 */ /* 0x0003e40008010000 */
[----:B-1----:R0:W-:Y:S02]  /*7ec0*/  UTMACMDFLUSH ;  /* 0x00000000000079b7 */ /* 0x0021e40000000000 */
.L_x_91:
[----:B------:R-:W-:Y:S05]  /*7ed0*/  BSYNC.RECONVERGENT B0 ;  /* 0x0000000000007941 */ /* 0x000fea0003800200 */
.L_x_90:
[----:B------:R-:W-:Y:S01]  /*7ee0*/  UIADD3 UR48, UPT, UPT, UR52, 0x1, URZ ;  /* 0x0000000134307890 */ /* 0x000fe2000fffe0ff */
[----:B------:R-:W-:Y:S03]  /*7ef0*/  BSSY.RECONVERGENT B0, `(.L_x_92) ;  /* 0x0000005000007945 */ /* 0x000fe60003800200 */
[----:B------:R-:W-:Y:S04]  /*7f00*/  UISETP.NE.AND UP0, UPT, UR48, 0x3, UPT ;  /* 0x000000033000788c */ /* 0x000fe8000bf05270 */
[----:B------:R-:W-:Y:S01]  /*7f10*/  USEL UR46, UR48, URZ, UP0 ;  /* 0x000000ff302e7287 */ /* 0x000fe20008000000 */
[----:B------:R-:W-:Y:S11]  /*7f20*/  @P0 BRA `(.L_x_93) ;  /* 0x0000000000040947 */ /* 0x000ff60003800000 */
[----:B------:R-:W-:Y:S04]  /*7f30*/  DEPBAR.LE SB0, 0x1 ;  /* 0x000080400000791a */ /* 0x000fe80000000000 */
.L_x_93:
[----:B------:R-:W-:Y:S05]  /*7f40*/  BSYNC.RECONVERGENT B0 ;  /* 0x0000000000007941 */ /* 0x000fea0003800200 */
.L_x_92:
[----:B------:R-:W-:Y:S01]  /*7f50*/  BAR.SYNC.DEFER_BLOCKING 0x1, 0x80 ;  /* 0x0042000000007b1d */ /* 0x000fe20000010000 */
[----:B------:R-:W-:Y:S01]  /*7f60*/  ISETP.NE.AND P1, PT, R97, RZ, PT ;  /* 0x000000ff6100720c */ /* 0x000fe20003f25270 */
[----:B------:R-:W-:Y:S01]  /*7f70*/  UISETP.NE.AND UP0, UPT, UR55, URZ, UPT ;  /* 0x000000ff3700728c */ /* 0x000fe2000bf05270 */
[----:B--2---:R-:W-:Y:S11]  /*7f80*/  LEA R5, R100, UR47, 0x3 ;  /* 0x0000002f64057c11 */ /* 0x004ff6000f8e18ff */
[----:B------:R-:W-:Y:S01]  /*7f90*/  @P1 SHF.L.U32 R4, R102, 0x1f, RZ ;  /* 0x0000001f66041819 */ /* 0x000fe200000006ff */
[----:B------:R-:W-:Y:S06]  /*7fa0*/  BRA.U !UP0, `(.L_x_94) ;  /* 0x0000000108247547 */ /* 0x000fec000b800000 */
[----:B-1----:R-:W1:Y:S01]  /*7fb0*/  S2R R0, SR_CgaCtaId ;  /* 0x0000000000007919 */ /* 0x002e620000008800 */
[----:B------:R-:W-:Y:S01]  /*7fc0*/  IMAD.U32 R3, RZ, RZ, UR53 ;  /* 0x00000035ff037e24 */ /* 0x000fe2000f8e00ff */
[----:B------:R-:W-:Y:S04]  /*7fd0*/  UIADD3 UR4, UPT, UPT, UR53, 0x1, URZ ;  /* 0x0000000135047890 */ /* 0x000fe8000fffe0ff */
[----:B------:R-:W-:Y:S01]  /*7fe0*/  @P1 LEA R3, R3, UR47, 0x3 ;  /* 0x0000002f03031c11 */ /* 0x000fe2000f8e18ff */
[----:B------:R-:W-:Y:S04]  /*7ff0*/  UISETP.NE.AND UP0, UPT, UR4, 0x3, UPT ;  /* 0x000000030400788c */ /* 0x000fe8000bf05270 */
[----:B------:R-:W-:Y:S01]  /*8000*/  @P1 VIADD R3, R3, 0x58 ;  /* 0x0000005803031836 */ /* 0x000fe20000000000 */
[----:B------:R-:W-:Y:S04]  /*8010*/  USEL UR53, UR4, URZ, UP0 ;  /* 0x000000ff04357287 */ /* 0x000fe80008000000 */
[----:B-1----:R-:W-:Y:S04]  /*8020*/  @P1 PRMT R0, R0, 0x654, R3 ;  /* 0x0000065400001816 */ /* 0x002fe80000000003 */
[----:B------:R2:W-:Y:S04]  /*8030*/  @P1 SYNCS.ARRIVE.TRANS64.RED.A1T0 RZ, [R0+URZ], RZ ;  /* 0x000000ff00ff19a7 */ /* 0x0005e800081004ff */
.L_x_94:
[----:B------:R-:W5:Y:S01]  /*8040*/  @P1 SYNCS.PHASECHK.TRANS64.TRYWAIT P0, [R5+URZ+0x40], R4 ;  /* 0x00004004050015a7 */ /* 0x000f6200080011ff */
[----:B------:R-:W-:Y:S01]  /*8050*/  UISETP.NE.AND UP0, UPT, UR37, URZ, UPT ;  /* 0x000000ff2500728c */ /* 0x000fe2000bf05270 */
[----:B------:R-:W-:Y:S01]  /*8060*/  BSSY B1, `(.L_x_95) ;  /* 0x0000038000017945 */ /* 0x000fe20003800000 */
[----:B------:R-:W-:Y:S02]  /*8070*/  UMOV UR4, 0xc0 ;  /* 0x000000c000047882 */ /* 0x000fe40000000000 */
[----:B------:R-:W-:Y:S01]  /*8080*/  USEL UR40, UR4, 0x20, !UP0 ;  /* 0x0000002004287887 */ /* 0x000fe2000c000000 */
[----:B-----5:R-:W-:Y:S01]  /*8090*/  @P1 SEL R101, RZ, 0x1, !P0 ;  /* 0x00000001ff651807 */ /* 0x020fe20004000000 */
[----:B------:R-:W-:Y:S10]  /*80a0*/  @!P1 BRA `(.L_x_96) ;  /* 0x0000000000cc9947 */ /* 0x000ff40003800000 */
[----:B------:R-:W-:Y:S01]  /*80b0*/  ISETP.NE.AND P1, PT, R103, RZ, PT ;  /* 0x000000ff6700720c */ /* 0x000fe20003f25270 */
[----:B------:R-:W-:Y:S01]  /*80c0*/  BSSY B0, `(.L_x_97) ;  /* 0x0000008000007945 */ /* 0x000fe20003800000 */
[----:B------:R-:W-:Y:S11]  /*80d0*/  ISETP.NE.AND P0, PT, R101, RZ, PT ;  /* 0x000000ff6500720c */ /* 0x000ff60003f05270 */
[----:B------:R-:W-:Y:S04]  /*80e0*/  @P1 IMAD R4, R100, 0x4000, R91 ;  /* 0x0000400064041824 */ /* 0x000fe800078e025b */
[----:B-1----:R-:W-:Y:S01]  /*80f0*/  @P1 IMAD.IADD R3, R98, 0x1, R4 ;  /* 0x0000000162031824 */ /* 0x002fe200078e0204 */
[----:B------:R-:W-:Y:S06]  /*8100*/  @P0 BRA `(.L_x_98) ;  /* 0x00000000000c0947 */ /* 0x000fec0003800000 */
[----:B--2---:R-:W-:Y:S04]  /*8110*/  SHF.L.U32 R0, R102, 0x1f, RZ ;  /* 0x0000001f66007819 */ /* 0x004fe800000006ff */
[----:B------:R-:W1:Y:S02]  /*8120*/  SYNCS.PHASECHK.TRANS64.TRYWAIT P0, [R5+URZ+0x40], R0 ;  /* 0x00004000050075a7 */ /* 0x000e6400080011ff */
[----:B-1----:R-:W-:Y:S05]  /*8130*/  @!P0 BRA `(.L_x_99) ;  /* 0x0000007400ac8947 */ /* 0x002fea0003800000 */
.L_x_98:
[----:B------:R-:W-:Y:S05]  /*8140*/  BSYNC B0 ;  /* 0x0000000000007941 */ /* 0x000fea0003800000 */
.L_x_97:
[----:B------:R-:W-:Y:S01]  /*8150*/  ISETP.NE.AND P0, PT, R103, RZ, PT ;  /* 0x000000ff6700720c */ /* 0x000fe20003f05270 */
[----:B------:R-:W-:Y:S11]  /*8160*/  VIADD R100, R100, 0x1 ;  /* 0x0000000164647836 */ /* 0x000ff60000000000 */
[----:B------:R-:W-:Y:S01]  /*8170*/  @!UPT UIADD3 URZ, UPT, UPT, URZ, URZ, URZ ;  /* 0x000000fffffff290 */ /* 0x000fe2000fffe0ff */
[----:B------:R-:W3:Y:S01]  /*8180*/  @P0 LDS R42, [R3] ;  /* 0x00000000032a0984 */ /* 0x000ee20000000800 */
[----:B-1----:R-:W-:Y:S03]  /*8190*/  @P0 IMAD.IADD R5, R99, 0x1, R4 ;  /* 0x0000000163050824 */ /* 0x002fe600078e0204 */
[----:B------:R-:W1:Y:S01]  /*81a0*/  @P0 LDS R46, [R3+0x200] ;  /* 0x00020000032e0984 */ /* 0x000e620000000800 */
[----:B--2---:R-:W-:Y:S03]  /*81b0*/  @P0 IMAD.IADD R0, R98, 0x1, R5 ;  /* 0x0000000162000824 */ /* 0x004fe600078e0205 */
[----:B------:R-:W2:Y:S04]  /*81c0*/  @P0 LDS R50, [R3+0x400] ;  /* 0x0004000003320984 */ /* 0x000ea80000000800 */
[----:B------:R-:W1:Y:S04]  /*81d0*/  @P0 LDS R54, [R3+0x600] ;  /* 0x0006000003360984 */ /* 0x000e680000000800 */
[----:B------:R-:W1:Y:S04]  /*81e0*/  @P0 LDS R58, [R3+0x800] ;  /* 0x00080000033a0984 */ /* 0x000e680000000800 */
[----:B------:R-:W1:Y:S04]  /*81f0*/  @P0 LDS R62, [R3+0xa00] ;  /* 0x000a0000033e0984 */ /* 0x000e680000000800 */
[----:B------:R-:W1:Y:S04]  /*8200*/  @P0 LDS R66, [R3+0xc00] ;  /* 0x000c000003420984 */ /* 0x000e680000000800 */
[----:B------:R5:W1:Y:S04]  /*8210*/  @P0 LDS R70, [R3+0xe00] ;  /* 0x000e000003460984 */ /* 0x000a680000000800 */
[----:B------:R1:W1:Y:S04]  /*8220*/  @P0 LDS R41, [R4] ;  /* 0x0000000004290984 */ /* 0x0002680000000800 */
[----:B------:R1:W1:Y:S04]  /*8230*/  @P0 LDS R45, [R4+0x200] ;  /* 0x00020000042d0984 */ /* 0x0002680000000800 */
[----:B------:R1:W1:Y:S04]  /*8240*/  @P0 LDS R49, [R4+0x400] ;  /* 0x0004000004310984 */ /* 0x0002680000000800 */
[----:B------:R1:W1:Y:S04]  /*8250*/  @P0 LDS R53, [R4+0x600] ;  /* 0x0006000004350984 */ /* 0x0002680000000800 */
[----:B------:R1:W1:Y:S04]  /*8260*/  @P0 LDS R57, [R4+0x800] ;  /* 0x0008000004390984 */ /* 0x0002680000000800 */
[----:B------:R1:W1:Y:S04]  /*8270*/  @P0 LDS R61, [R4+0xa00] ;  /* 0x000a0000043d0984 */ /* 0x0002680000000800 */
[----:B------:R1:W1:Y:S04]  /*8280*/  @P0 LDS R65, [R4+0xc00] ;  /* 0x000c000004410984 */ /* 0x0002680000000800 */
        /* <DEDUP_REMOVED lines=16> */
[----:B------:R1:W1:Y:S01]  /*8390*/  @P0 LDS R72, [R0+0xe00] ;  /* 0x000e000000480984 */ /* 0x0002620000000800 */
[C---:B------:R-:W-:Y:S04]  /*83a0*/  ISETP.NE.AND P0, PT, R100.reuse, 0x3, PT ;  /* 0x000000036400780c */ /* 0x040fe80003f05270 */
[----:B-----5:R-:W-:Y:S02]  /*83b0*/  SEL R3, RZ, 0x1, P0 ;  /* 0x00000001ff037807 */ /* 0x020fe40000000000 */
[----:B------:R-:W-:Y:S02]  /*83c0*/  SEL R100, R100, RZ, P0 ;  /* 0x000000ff64647207 */ /* 0x000fe40000000000 */
[----:B--23--:R-:W-:Y:S02]  /*83d0*/  LOP3.LUT R102, R102, R3, RZ, 0x3c, !PT ;  /* 0x0000000366667212 */ /* 0x00cfe400078e3cff */
.L_x_96:
[----:B------:R-:W-:Y:S05]  /*83e0*/  BSYNC B1 ;  /* 0x0000000000017941 */ /* 0x000fea0003800000 */
.L_x_95:
[----:B------:R-:W-:Y:S05]  /*83f0*/  VIADD R38, R37, UR40 ;  /* 0x0000002825267c36 */ /* 0x000fea0008000000 */
[----:B-1----:R-:W-:Y:S04]  /*8400*/  SHF.R.U32.HI R3, RZ, 0x15, R38 ;  /* 0x00000015ff037819 */ /* 0x002fe80000011626 */
[----:B------:R-:W-:Y:S11]  /*8410*/  LOP3.LUT P0, RZ, R3, 0x3, R80, 0x48, !PT ;  /* 0x0000000303ff7812 */ /* 0x000ff60007804850 */
[----:B------:R-:W-:Y:S02]  /*8420*/  @!UPT UIADD3 URZ, UPT, UPT, URZ, URZ, URZ ;  /* 0x000000fffffff290 */ /* 0x000fe4000fffe0ff */
[----:B------:R-:W-:Y:S05]  /*8430*/  @!P0 BRA `(.L_x_100) ;  /* 0x0000000000408947 */ /* 0x000fea0003800000 */
[----:B------:R-:W1:Y:S01]  /*8440*/  LDCU.64 UR8, c[0x4][0x70] ;  /* 0x01000e00ff0877ac */ /* 0x000e620008000a00 */
[----:B------:R-:W-:Y:S01]  /*8450*/  MOV R15, 0x0 ;  /* 0x00000000000f7802 */ /* 0x000fe20000000f00 */
[----:B------:R-:W-:Y:S02]  /*8460*/  HFMA2 R12, -RZ, RZ, 0, 5.9604644775390625e-08 ;  /* 0x00000001ff0c7431 */ /* 0x000fe400000001ff */
[----:B------:R-:W-:Y:S02]  /*8470*/  IMAD.MOV.U32 R8, RZ, RZ, 0x192 ;  /* 0x00000192ff087424 */ /* 0x000fe400078e00ff */
[----:B------:R-:W-:Y:S01]  /*8480*/  IMAD.MOV.U32 R13, RZ, RZ, RZ ;  /* 0x000000ffff0d7224 */ /* 0x000fe200078e00ff */
[----:B------:R-:W5:Y:S01]  /*8490*/  LDCU.64 UR6, c[0x4][0x78] ;  /* 0x01000f00ff0677ac */ /* 0x000f620008000a00 */
[----:B------:R-:W2:Y:S01]  /*84a0*/  LDC.64 R14, c[0x4][R15] ;  /* 0x010000000f0e7b82 */ /* 0x000ea20000000a00 */
[----:B------:R-:W3:Y:S01]  /*84b0*/  LDCU.64 UR4, c[0x4][0x10] ;  /* 0x01000200ff0477ac */ /* 0x000ee20008000a00 */
[----:B-1----:R-:W-:Y:S01]  /*84c0*/  MOV R5, UR9 ;  /* 0x0000000900057c02 */ /* 0x002fe20008000f00 */
[----:B------:R-:W-:Y:S01]  /*84d0*/  IMAD.U32 R4, RZ, RZ, UR8 ;  /* 0x00000008ff047e24 */ /* 0x000fe2000f8e00ff */
[----:B-----5:R-:W-:Y:S01]  /*84e0*/  MOV R7, UR7 ;  /* 0x0000000700077c02 */ /* 0x020fe20008000f00 */
[----:B------:R-:W-:Y:S01]  /*84f0*/  IMAD.U32 R6, RZ, RZ, UR6 ;  /* 0x00000006ff067e24 */ /* 0x000fe2000f8e00ff */
[----:B---3--:R-:W-:Y:S01]  /*8500*/  MOV R11, UR5 ;  /* 0x00000005000b7c02 */ /* 0x008fe20008000f00 */
[----:B------:R-:W-:Y:S02]  /*8510*/  IMAD.U32 R10, RZ, RZ, UR4 ;  /* 0x00000004ff0a7e24 */ /* 0x000fe4000f8e00ff */
[----:B------:R-:W-:Y:S07]  /*8520*/  LEPC R20, `(.L_x_100) ;  /* 0x000000001014794e */ /* 0x000fee0000000000 */
[----:B--2-4-:R-:W-:Y:S05]  /*8530*/  CALL.ABS.NOINC R14 ;  /* 0x000000000e007343 */ /* 0x014fea0003c00000 */
.L_x_100:
[----:B------:R-:W-:Y:S01]  /*8540*/  ISETP.NE.AND P0, PT, R93, RZ, PT ;  /* 0x000000ff5d00720c */ /* 0x000fe20003f05270 */
[----:B------:R-:W-:Y:S05]  /*8550*/  WARPSYNC.ALL ;  /* 0x0000000000007948 */ /* 0x000fea0003800000 */
[----:B------:R-:W1:Y:S01]  /*8560*/  S2R R39, SR_CgaCtaId ;  /* 0x0000000000277919 */ /* 0x000e620000008800 */
[----:B------:R-:W-:Y:S01]  /*8570*/  R2UR UR4, R38 ;  /* 0x00000000260472ca */ /* 0x000fe200000e0000 */
[----:B------:R-:W1:Y:S01]  /*8580*/  S2UR UR51, SR_CgaCtaId ;  /* 0x00000000003379c3 */ /* 0x000e620000008800 */
[----:B------:R-:W-:Y:S11]  /*8590*/  BSSY.RECONVERGENT B0, `(.L_x_101) ;  /* 0x0000087000007945 */ /* 0x000ff60003800200 */
[----:B------:R-:W5:Y:S01]  /*85a0*/  LDTM.x32 R4, tmem[UR4] ;  /* 0x00000004000479ee */ /* 0x000f6200082c0000 */
[----:B------:R-:W-:Y:S06]  /*85b0*/  USHF.L.U32 UR4, UR46, 0xe, URZ ;  /* 0x0000000e2e047899 */ /* 0x000fec00080006ff */
[----:B--2---:R-:W-:Y:S04]  /*85c0*/  IADD3 R0, PT, PT, R91, UR4, RZ ;  /* 0x000000045b007c10 */ /* 0x004fe8000fffe0ff */
[CC--:B------:R-:W-:Y:S02]  /*85d0*/  IADD3 R104, PT, PT, R98.reuse, R0.reuse, RZ ;  /* 0x0000000062687210 */ /* 0x0c0fe40007ffe0ff */
[----:B------:R-:W-:Y:S04]  /*85e0*/  IADD3 R3, PT, PT, R99, R0, RZ ;  /* 0x0000000063037210 */ /* 0x000fe80007ffe0ff */
[----:B------:R-:W-:Y:S01]  /*85f0*/  IADD3 R0, PT, PT, R98, R3, RZ ;  /* 0x0000000362007210 */ /* 0x000fe20007ffe0ff */
[C---:B-----5:R-:W-:Y:S02]  /*8600*/  IMAD R4, R36.reuse, R4, RZ ;  /* 0x0000000424047224 */ /* 0x060fe400078e02ff */
[----:B------:R-:W-:Y:S02]  /*8610*/  IMAD R5, R36, R5, RZ ;  /* 0x0000000524057224 */ /* 0x000fe400078e02ff */
[-C--:B------:R-:W-:Y:S02]  /*8620*/  IMAD R4, R41, R40.reuse, R4 ;  /* 0x0000002829047224 */ /* 0x080fe400078e0204 */
[----:B------:R-:W-:Y:S02]  /*8630*/  IMAD R5, R42, R40, R5 ;  /* 0x000000282a057224 */ /* 0x000fe400078e0205 */
[C---:B------:R-:W-:Y:S01]  /*8640*/  IMAD R6, R36.reuse, R6, RZ ;  /* 0x0000000624067224 */ /* 0x040fe200078e02ff */
[----:B------:R2:W-:Y:S01]  /*8650*/  STS [R91+UR4], R4 ;  /* 0x000000045b007988 */ /* 0x0005e20008000804 */
        /* <DEDUP_REMOVED lines=11> */
[----:B------:R2:W-:Y:S01]  /*8710*/  STS [R91+UR4+0x200], R8 ;  /* 0x000200085b007988 */ /* 0x0005e20008000804 */
        /* <DEDUP_REMOVED lines=85> */
[----:B-1----:R-:W-:Y:S05]  /*8c70*/  @P0 BRA `(.L_x_102) ;  /* 0x0000000000600947 */ /* 0x002fea0003800000 */
[----:B------:R-:W-:Y:S02]  /*8c80*/  UIADD3 UR6, UP0, UPT, UR58, 0x880, URZ ;  /* 0x000008803a067890 */ /* 0x000fe4000ff1e0ff */
[----:B------:R-:W-:Y:S02]  /*8c90*/  UIADD3 UR5, UPT, UPT, UR47, UR4, URZ ;  /* 0x000000042f057290 */ /* 0x000fe4000fffe0ff */
[----:B------:R-:W-:Y:S02]  /*8ca0*/  UIADD3 UR10, UPT, UPT, UR54, UR40, URZ ;  /* 0x00000028360a7290 */ /* 0x000fe4000fffe0ff */
[----:B------:R-:W-:Y:S02]  /*8cb0*/  UIADD3 UR8, UPT, UPT, UR5, 0x200, URZ ;  /* 0x0000020005087890 */ /* 0x000fe4000fffe0ff */
[----:B------:R-:W-:Y:S01]  /*8cc0*/  UIADD3.X UR7, UPT, UPT, URZ, UR59, URZ, UP0, !UPT ;  /* 0x0000003bff077290 */ /* 0x000fe200087fe4ff */
[----:B------:R-:W-:Y:S01]  /*8cd0*/  UMOV UR9, UR49 ;  /* 0x0000003100097c82 */ /* 0x000fe20008000000 */
[----:B------:R-:W-:Y:S01]  /*8ce0*/  UMOV UR11, UR36 ;  /* 0x00000024000b7c82 */ /* 0x000fe20008000000 */
[----:B------:R-:W-:Y:S02]  /*8cf0*/  UIADD3 UR21, UPT, UPT, UR49, 0x20, URZ ;  /* 0x0000002031157890 */ /* 0x000fe4000fffe0ff */
[----:B------:R-:W-:Y:S01]  /*8d00*/  UIADD3 UR20, UPT, UPT, UR5, 0x1200, URZ ;  /* 0x0000120005147890 */ /* 0x000fe2000fffe0ff */
[----:B------:R-:W-:Y:S03]  /*8d10*/  UMOV UR23, UR36 ;  /* 0x0000002400177c82 */ /* 0x000fe60008000000 */
[----:B------:R1:W-:Y:S01]  /*8d20*/  UTMASTG.3D [UR8], [UR6] ;  /* 0x00000008060073b5 */ /* 0x0003e20008010000 */
[----:B------:R-:W-:Y:S01]  /*8d30*/  UMOV UR22, UR10 ;  /* 0x0000000a00167c82 */ /* 0x000fe20008000000 */
[----:B------:R-:W-:Y:S02]  /*8d40*/  UIADD3 UR17, UPT, UPT, UR49, 0x40, URZ ;  /* 0x0000004031117890 */ /* 0x000fe4000fffe0ff */
[----:B------:R-:W-:Y:S01]  /*8d50*/  UIADD3 UR16, UPT, UPT, UR5, 0x2200, URZ ;  /* 0x0000220005107890 */ /* 0x000fe2000fffe0ff */
[----:B------:R-:W-:Y:S01]  /*8d60*/  UMOV UR19, UR36 ;  /* 0x0000002400137c82 */ /* 0x000fe20008000000 */
[----:B------:R-:W-:Y:S01]  /*8d70*/  UMOV UR18, UR10 ;  /* 0x0000000a00127c82 */ /* 0x000fe20008000000 */
[----:B------:R1:W-:Y:S01]  /*8d80*/  UTMASTG.3D [UR20], [UR6] ;  /* 0x00000014060073b5 */ /* 0x0003e20008010000 */
[----:B------:R-:W-:Y:S02]  /*8d90*/  UIADD3 UR13, UPT, UPT, UR49, 0x60, URZ ;  /* 0x00000060310d7890 */ /* 0x000fe4000fffe0ff */
[----:B------:R-:W-:Y:S01]  /*8da0*/  UIADD3 UR12, UPT, UPT, UR5, 0x3200, URZ ;  /* 0x00003200050c7890 */ /* 0x000fe2000fffe0ff */
[----:B------:R-:W-:Y:S01]  /*8db0*/  UMOV UR15, UR36 ;  /* 0x00000024000f7c82 */ /* 0x000fe20008000000 */
[----:B------:R-:W-:Y:S01]  /*8dc0*/  UMOV UR14, UR10 ;  /* 0x0000000a000e7c82 */ /* 0x000fe20008000000 */
[----:B------:R1:W-:Y:S06]  /*8dd0*/  UTMASTG.3D [UR16], [UR6] ;  /* 0x00000010060073b5 */ /* 0x0003ec0008010000 */
[----:B------:R1:W-:Y:S02]  /*8de0*/  UTMASTG.3D [UR12], [UR6] ;  /* 0x0000000c060073b5 */ /* 0x0003e40008010000 */
[----:B-1----:R0:W-:Y:S02]  /*8df0*/  UTMACMDFLUSH ;  /* 0x00000000000079b7 */ /* 0x0021e40000000000 */
.L_x_102:
[----:B------:R-:W-:Y:S05]  /*8e00*/  BSYNC.RECONVERGENT B0 ;  /* 0x0000000000007941 */ /* 0x000fea0003800200 */
.L_x_101:
[----:B------:R-:W-:Y:S01]  /*8e10*/  UIADD3 UR4, UPT, UPT, UR46, 0x1, URZ ;  /* 0x000000012e047890 */ /* 0x000fe2000fffe0ff */
[----:B------:R-:W-:Y:S01]  /*8e20*/  ISETP.NE.AND P1, PT, R97, RZ, PT ;  /* 0x000000ff6100720c */ /* 0x000fe20003f25270 */
[----:B--2---:R-:W-:Y:S01]  /*8e30*/  IMAD.U32 R0, RZ, RZ, UR53 ;  /* 0x00000035ff007e24 */ /* 0x004fe2000f8e00ff */
[----:B------:R-:W-:Y:S01]  /*8e40*/  BSSY.RECONVERGENT B0, `(.L_x_103) ;  /* 0x0000008000007945 */ /* 0x000fe20003800200 */
[----:B------:R-:W-:Y:S04]  /*8e50*/  UISETP.NE.AND UP0, UPT, UR4, 0x3, UPT ;  /* 0x000000030400788c */ /* 0x000fe8000bf05270 */
[----:B------:R-:W-:Y:S02]  /*8e60*/  USEL UR46, UR4, URZ, UP0 ;  /* 0x000000ff042e7287 */ /* 0x000fe40008000000 */
[----:B------:R-:W-:Y:S04]  /*8e70*/  UISETP.EQ.XOR UP0, UPT, UR48, 0x3, !UP0 ;  /* 0x000000033000788c */ /* 0x000fe8000c702a70 */
[----:B------:R-:W-:Y:S01]  /*8e80*/  UP2UR UR50, UPR, URZ, 0x1 ;  /* 0x00000001ff327883 */ /* 0x000fe20008000000 */
[----:B------:R-:W-:Y:S01]  /*8e90*/  @P1 LEA R0, R0, UR47, 0x3 ;  /* 0x0000002f00001c11 */ /* 0x000fe2000f8e18ff */
[----:B------:R-:W-:Y:S10]  /*8ea0*/  @P0 BRA `(.L_x_104) ;  /* 0x0000000000040947 */ /* 0x000ff40003800000 */
[----:B------:R-:W-:Y:S04]  /*8eb0*/  DEPBAR.LE SB0, 0x1 ;  /* 0x000080400000791a */ /* 0x000fe80000000000 */
.L_x_104:
[----:B------:R-:W-:Y:S05]  /*8ec0*/  BSYNC.RECONVERGENT B0 ;  /* 0x0000000000007941 */ /* 0x000fea0003800200 */
.L_x_103:
[----:B------:R-:W-:Y:S01]  /*8ed0*/  BAR.SYNC.DEFER_BLOCKING 0x1, 0x80 ;  /* 0x0042000000007b1d */ /* 0x000fe20000010000 */
[----:B------:R-:W-:Y:S01]  /*8ee0*/  @P1 VIADD R4, R0, 0x58 ;  /* 0x0000005800041836 */ /* 0x000fe20000000000 */
[----:B------:R-:W-:Y:S01]  /*8ef0*/  @P1 SHF.L.U32 R0, R102, 0x1f, RZ ;  /* 0x0000001f66001819 */ /* 0x000fe200000006ff */
[----:B------:R-:W-:Y:S02]  /*8f00*/  UIADD3 UR5, UPT, UPT, UR53, 0x1, URZ ;  /* 0x0000000135057890 */ /* 0x000fe4000fffe0ff */
[----:B------:R-:W-:Y:S01]  /*8f10*/  UISETP.NE.AND UP0, UPT, UR37, URZ, UPT ;  /* 0x000000ff2500728c */ /* 0x000fe2000bf05270 */
[----:B------:R-:W-:Y:S01]  /*8f20*/  @P1 PRMT R39, R39, 0x654, R4 ;  /* 0x0000065427271816 */ /* 0x000fe20000000004 */
[----:B------:R-:W-:Y:S04]  /*8f30*/  UISETP.NE.AND UP1, UPT, UR5, 0x3, UPT ;  /* 0x000000030500788c */ /* 0x000fe8000bf25270 */
[----:B------:R-:W-:Y:S01]  /*8f40*/  USEL UR48, UR5, URZ, UP1 ;  /* 0x000000ff05307287 */ /* 0x000fe20008800000 */
[----:B------:R1:W-:Y:S01]  /*8f50*/  @P1 SYNCS.ARRIVE.TRANS64.RED.A1T0 RZ, [R39+URZ], RZ ;  /* 0x000000ff27ff19a7 */ /* 0x0003e200081004ff */
[----:B------:R-:W-:Y:S01]  /*8f60*/  UMOV UR4, 0x400 ;  /* 0x0000040000047882 */ /* 0x000fe20000000000 */
[----:B------:R-:W-:Y:S01]  /*8f70*/  BSSY B1, `(.L_x_105) ;  /* 0x000003b000017945 */ /* 0x000fe20003800000 */
[----:B------:R-:W-:Y:S03]  /*8f80*/  ULEA UR47, UR51, UR4, 0x18 ;  /* 0x00000004332f7291 */ /* 0x000fe6000f8ec0ff */
[----:B------:R-:W-:Y:S02]  /*8f90*/  UMOV UR4, 0xa0 ;  /* 0x000000a000047882 */ /* 0x000fe40000000000 */
[----:B------:R-:W-:Y:S01]  /*8fa0*/  USEL UR40, UR4, 0x40, !UP0 ;  /* 0x0000004004287887 */ /* 0x000fe2000c000000 */
[----:B------:R-:W-:Y:S04]  /*8fb0*/  LEA R5, R100, UR47, 0x3 ;  /* 0x0000002f64057c11 */ /* 0x000fe8000f8e18ff */
[----:B------:R-:W2:Y:S02]  /*8fc0*/  @P1 SYNCS.PHASECHK.TRANS64.TRYWAIT P0, [R5+URZ+0x40], R0 ;  /* 0x00004000050015a7 */ /* 0x000ea400080011ff */
[----:B--2---:R-:W-:Y:S01]  /*8fd0*/  @P1 SEL R101, RZ, 0x1, !P0 ;  /* 0x00000001ff651807 */ /* 0x004fe20004000000 */
[----:B-1----:R-:W-:Y:S06]  /*8fe0*/  @!P1 BRA `(.L_x_106) ;  /* 0x0000000000cc9947 */ /* 0x002fec0003800000 */
[----:B------:R-:W-:Y:S01]  /*8ff0*/  ISETP.NE.AND P1, PT, R103, RZ, PT ;  /* 0x000000ff6700720c */ /* 0x000fe20003f25270 */
[----:B------:R-:W-:Y:S01]  /*9000*/  BSSY B0, `(.L_x_107) ;  /* 0x0000008000007945 */ /* 0x000fe20003800000 */
[----:B------:R-:W-:Y:S11]  /*9010*/  ISETP.NE.AND P0, PT, R101, RZ, PT ;  /* 0x000000ff6500720c */ /* 0x000ff60003f05270 */
[----:B------:R-:W-:Y:S04]  /*9020*/  @P1 IMAD R3, R100, 0x4000, R91 ;  /* 0x0000400064031824 */ /* 0x000fe800078e025b */
[----:B------:R-:W-:Y:S01]  /*9030*/  @P1 IMAD.IADD R0, R98, 0x1, R3 ;  /* 0x0000000162001824 */ /* 0x000fe200078e0203 */
[----:B------:R-:W-:Y:S06]  /*9040*/  @P0 BRA `(.L_x_108) ;  /* 0x00000000000c0947 */ /* 0x000fec0003800000 */
[----:B------:R-:W-:Y:S04]  /*9050*/  SHF.L.U32 R4, R102, 0x1f, RZ ;  /* 0x0000001f66047819 */ /* 0x000fe800000006ff */
[----:B------:R-:W1:Y:S02]  /*9060*/  SYNCS.PHASECHK.TRANS64.TRYWAIT P0, [R5+URZ+0x40], R4 ;  /* 0x00004004050075a7 */ /* 0x000e6400080011ff */
[----:B-1----:R-:W-:Y:S05]  /*9070*/  @!P0 BRA `(.L_x_109) ;  /* 0x0000006400f08947 */ /* 0x002fea0003800000 */
.L_x_108:
[----:B------:R-:W-:Y:S05]  /*9080*/  BSYNC B0 ;  /* 0x0000000000007941 */ /* 0x000fea0003800000 */
.L_x_107:
[----:B------:R-:W-:Y:S01]  /*9090*/  ISETP.NE.AND P0, PT, R103, RZ, PT ;  /* 0x000000ff6700720c */ /* 0x000fe20003f05270 */
[----:B------:R-:W-:Y:S11]  /*90a0*/  VIADD R100, R100, 0x1 ;  /* 0x0000000164647836 */ /* 0x000ff60000000000 */
[----:B------:R-:W-:Y:S01]  /*90b0*/  @!UPT UIADD3 URZ, UPT, UPT, URZ, URZ, URZ ;  /* 0x000000fffffff290 */ /* 0x000fe2000fffe0ff */
[----:B------:R-:W2:Y:S01]  /*90c0*/  @P0 LDS R42, [R0] ;  /* 0x00000000002a0984 */ /* 0x000ea20000000800 */
[----:B-1----:R-:W-:Y:S03]  /*90d0*/  @P0 IMAD.IADD R5, R99, 0x1, R3 ;  /* 0x0000000163050824 */ /* 0x002fe600078e0203 */
[----:B------:R-:W1:Y:S01]  /*90e0*/  @P0 LDS R46, [R0+0x200] ;  /* 0x00020000002e0984 */ /* 0x000e620000000800 */
[----:B------:R-:W-:Y:S03]  /*90f0*/  @P0 IMAD.IADD R4, R98, 0x1, R5 ;  /* 0x0000000162040824 */ /* 0x000fe600078e0205 */
[----:B------:R-:W1:Y:S04]  /*9100*/  @P0 LDS R50, [R0+0x400] ;  /* 0x0004000000320984 */ /* 0x000e680000000800 */
[----:B------:R-:W1:Y:S04]  /*9110*/  @P0 LDS R54, [R0+0x600] ;  /* 0x0006000000360984 */ /* 0x000e680000000800 */
[----:B------:R-:W1:Y:S04]  /*9120*/  @P0 LDS R58, [R0+0x800] ;  /* 0x00080000003a0984 */ /* 0x000e680000000800 */
[----:B------:R-:W1:Y:S04]  /*9130*/  @P0 LDS R62, [R0+0xa00] ;  /* 0x000a0000003e0984 */ /* 0x000e680000000800 */
[----:B------:R-:W1:Y:S04]  /*9140*/  @P0 LDS R66, [R0+0xc00] ;  /* 0x000c000000420984 */ /* 0x000e680000000800 */
[----:B------:R-:W1:Y:S04]  /*9150*/  @P0 LDS R70, [R0+0xe00] ;  /* 0x000e000000460984 */ /* 0x000e680000000800 */
[----:B------:R-:W1:Y:S04]  /*9160*/  @P0 LDS R41, [R3] ;  /* 0x0000000003290984 */ /* 0x000e680000000800 */
[----:B------:R-:W1:Y:S04]  /*9170*/  @P0 LDS R45, [R3+0x200] ;  /* 0x00020000032d0984 */ /* 0x000e680000000800 */
[----:B------:R-:W1:Y:S04]  /*9180*/  @P0 LDS R49, [R3+0x400] ;  /* 0x0004000003310984 */ /* 0x000e680000000800 */
        /* <DEDUP_REMOVED lines=24> */
[----:B--2---:R-:W-:Y:S02]  /*9310*/  LOP3.LUT R102, R102, R3, RZ, 0x3c, !PT ;  /* 0x0000000366667212 */ /* 0x004fe400078e3cff */
.L_x_106:
[----:B------:R-:W-:Y:S05]  /*9320*/  BSYNC B1 ;  /* 0x0000000000017941 */ /* 0x000fea0003800000 */
.L_x_105:
[----:B------:R-:W-:Y:S05]  /*9330*/  VIADD R38, R37, UR40 ;  /* 0x0000002825267c36 */ /* 0x000fea0008000000 */
[----:B------:R-:W-:Y:S04]  /*9340*/  SHF.R.U32.HI R3, RZ, 0x15, R38 ;  /* 0x00000015ff037819 */ /* 0x000fe80000011626 */
        /* <DEDUP_REMOVED lines=8> */
[----:B------:R-:W2:Y:S01]  /*93d0*/  LDCU.64 UR6, c[0x4][0x78] ;  /* 0x01000f00ff0677ac */ /* 0x000ea20008000a00 */
[----:B------:R-:W3:Y:S01]  /*93e0*/  LDC.64 R14, c[0x4][R15] ;  /* 0x010000000f0e7b82 */ /* 0x000ee20000000a00 */
[----:B------:R-:W5:Y:S01]  /*93f0*/  LDCU.64 UR4, c[0x4][0x10] ;  /* 0x01000200ff0477ac */ /* 0x000f620008000a00 */
[----:B-1----:R-:W-:Y:S01]  /*9400*/  MOV R5, UR9 ;  /* 0x0000000900057c02 */ /* 0x002fe20008000f00 */
[----:B------:R-:W-:Y:S01]  /*9410*/  IMAD.U32 R4, RZ, RZ, UR8 ;  /* 0x00000008ff047e24 */ /* 0x000fe2000f8e00ff */
[----:B--2---:R-:W-:Y:S01]  /*9420*/  MOV R7, UR7 ;  /* 0x0000000700077c02 */ /* 0x004fe20008000f00 */
[----:B------:R-:W-:Y:S01]  /*9430*/  IMAD.U32 R6, RZ, RZ, UR6 ;  /* 0x00000006ff067e24 */ /* 0x000fe2000f8e00ff */
[----:B-----5:R-:W-:Y:S01]  /*9440*/  MOV R11, UR5 ;  /* 0x00000005000b7c02 */ /* 0x020fe20008000f00 */
[----:B------:R-:W-:Y:S02]  /*9450*/  IMAD.U32 R10, RZ, RZ, UR4 ;  /* 0x00000004ff0a7e24 */ /* 0x000fe4000f8e00ff */
[----:B------:R-:W-:Y:S07]  /*9460*/  LEPC R20, `(.L_x_110) ;  /* 0x000000001014794e */ /* 0x000fee0000000000 */
[----:B---34-:R-:W-:Y:S05]  /*9470*/  CALL.ABS.NOINC R14 ;  /* 0x000000000e007343 */ /* 0x018fea0003c00000 */
.L_x_110:
[----:B------:R-:W-:Y:S01]  /*9480*/  ISETP.NE.AND P0, PT, R93, RZ, PT ;  /* 0x000000ff5d00720c */ /* 0x000fe20003f05270 */
[----:B------:R-:W-:Y:S05]  /*9490*/  WARPSYNC.ALL ;  /* 0x0000000000007948 */ /* 0x000fea0003800000 */
[----:B------:R-:W2:Y:S01]  /*94a0*/  S2R R39, SR_CgaCtaId ;  /* 0x0000000000277919 */ /* 0x000ea20000008800 */
[----:B------:R-:W-:Y:S01]  /*94b0*/  R2UR UR4, R38 ;  /* 0x00000000260472ca */ /* 0x000fe200000e0000 */
[----:B------:R-:W2:Y:S01]  /*94c0*/  S2UR UR51, SR_CgaCtaId ;  /* 0x00000000003379c3 */ /* 0x000ea20000008800 */
[----:B------:R-:W-:Y:S11]  /*94d0*/  BSSY.RECONVERGENT B0, `(.L_x_111) ;  /* 0x0000087000007945 */ /* 0x000ff60003800200 */
[----:B-1----:R-:W1:Y:S01]  /*94e0*/  LDTM.x32 R4, tmem[UR4] ;  /* 0x00000004000479ee */ /* 0x002e6200082c0000 */
[----:B------:R-:W-:Y:S06]  /*94f0*/  USHF.L.U32 UR4, UR46, 0xe, URZ ;  /* 0x0000000e2e047899 */ /* 0x000fec00080006ff */
[----:B------:R-:W-:Y:S04]  /*9500*/  IADD3 R0, PT, PT, R91, UR4, RZ ;  /* 0x000000045b007c10 */ /* 0x000fe8000fffe0ff */
[CC--:B------:R-:W-:Y:S02]  /*9510*/  IADD3 R104, PT, PT, R98.reuse, R0.reuse, RZ ;  /* 0x0000000062687210 */ /* 0x0c0fe40007ffe0ff */
[----:B------:R-:W-:Y:S04]  /*9520*/  IADD3 R3, PT, PT, R99, R0, RZ ;  /* 0x0000000063037210 */ /* 0x000fe80007ffe0ff */
[----:B------:R-:W-:Y:S01]  /*9530*/  IADD3 R0, PT, PT, R98, R3, RZ ;  /* 0x0000000362007210 */ /* 0x000fe20007ffe0ff */
[C---:B-1----:R-:W-:Y:S02]  /*9540*/  IMAD R4, R36.reuse, R4, RZ ;  /* 0x0000000424047224 */ /* 0x042fe400078e02ff */
        /* <DEDUP_REMOVED lines=102> */
[----:B--2---:R-:W-:Y:S05]  /*9bb0*/  @P0 BRA `(.L_x_112) ;  /* 0x0000000000600947 */ /* 0x004fea0003800000 */
        /* <DEDUP_REMOVED lines=23> */
[----:B--2---:R0:W-:Y:S02]  /*9d30*/  UTMACMDFLUSH ;  /* 0x00000000000079b7 */ /* 0x0041e40000000000 */
.L_x_112:
[----:B------:R-:W-:Y:S05]  /*9d40*/  BSYNC.RECONVERGENT B0 ;  /* 0x0000000000007941 */ /* 0x000fea0003800200 */
.L_x_111:
[----:B------:R-:W-:Y:S01]  /*9d50*/  UISETP.NE.AND UP1, UPT, UR50, URZ, UPT ;  /* 0x000000ff3200728c */ /* 0x000fe2000bf25270 */
[----:B------:R-:W-:Y:S01]  /*9d60*/  ISETP.NE.AND P1, PT, R97, RZ, PT ;  /* 0x000000ff6100720c */ /* 0x000fe20003f25270 */
[----:B------:R-:W-:Y:S01]  /*9d70*/  UIADD3 UR4, UPT, UPT, UR46, 0x1, URZ ;  /* 0x000000012e047890 */ /* 0x000fe2000fffe0ff */
[----:B-1----:R-:W-:Y:S01]  /*9d80*/  IMAD.U32 R0, RZ, RZ, UR48 ;  /* 0x00000030ff007e24 */ /* 0x002fe2000f8e00ff */
[----:B------:R-:W-:Y:S02]  /*9d90*/  BSSY.RECONVERGENT B0, `(.L_x_113) ;  /* 0x0000008000007945 */ /* 0x000fe40003800200 */
[----:B------:R-:W-:Y:S02]  /*9da0*/  UISETP.NE.AND UP0, UPT, UR4, 0x3, UPT ;  /* 0x000000030400788c */ /* 0x000fe4000bf05270 */
[----:B------:R-:W-:Y:S02]  /*9db0*/  UISETP.EQ.XOR UP1, UPT, UR4, 0x3, UP1 ;  /* 0x000000030400788c */ /* 0x000fe40008f22a70 */
[----:B------:R-:W-:Y:S02]  /*9dc0*/  USEL UR46, UR4, URZ, UP0 ;  /* 0x000000ff042e7287 */ /* 0x000fe40008000000 */
[----:B------:R-:W-:Y:S02]  /*9dd0*/  UP2UR UR50, UPR, URZ, 0x2 ;  /* 0x00000002ff327883 */ /* 0x000fe40008000000 */
[----:B------:R-:W-:Y:S01]  /*9de0*/  @P1 LEA R0, R0, UR47, 0x3 ;  /* 0x0000002f00001c11 */ /* 0x000fe2000f8e18ff */
[----:B------:R-:W-:Y:S05]  /*9df0*/  @P0 BRA `(.L_x_114) ;  /* 0x0000000000040947 */ /* 0x000fea0003800000 */
[----:B------:R-:W-:Y:S04]  /*9e00*/  DEPBAR.LE SB0, 0x1 ;  /* 0x000080400000791a */ /* 0x000fe80000000000 */
.L_x_114:
[----:B------:R-:W-:Y:S05]  /*9e10*/  BSYNC.RECONVERGENT B0 ;  /* 0x0000000000007941 */ /* 0x000fea0003800200 */
.L_x_113:
        /* <DEDUP_REMOVED lines=27> */
.L_x_118:
[----:B------:R-:W-:Y:S05]  /*9fd0*/  BSYNC B0 ;  /* 0x0000000000007941 */ /* 0x000fea0003800000 */
.L_x_117:
        /* <DEDUP_REMOVED lines=41> */
.L_x_116:
[----:B------:R-:W-:Y:S05]  /*a270*/  BSYNC B1 ;  /* 0x0000000000017941 */ /* 0x000fea0003800000 */
.L_x_115:
        /* <DEDUP_REMOVED lines=21> */
.L_x_120:
        /* <DEDUP_REMOVED lines=140> */
.L_x_122:
[----:B------:R-:W-:Y:S05]  /*ac90*/  BSYNC.RECONVERGENT B0 ;  /* 0x0000000000007941 */ /* 0x000fea0003800200 */
.L_x_121:
        /* <DEDUP_REMOVED lines=12> */
.L_x_124:
[----:B------:R-:W-:Y:S05]  /*ad60*/  BSYNC.RECONVERGENT B0 ;  /* 0x0000000000007941 */ /* 0x000fea0003800200 */
.L_x_123:
        /* <DEDUP_REMOVED lines=27> */
.L_x_128:
[----:B------:R-:W-:Y:S05]  /*af20*/  BSYNC B0 ;  /* 0x0000000000007941 */ /* 0x000fea0003800000 */
.L_x_127:
        /* <DEDUP_REMOVED lines=41> */
.L_x_126:
[----:B------:R-:W-:Y:S05]  /*b1c0*/  BSYNC B1 ;  /* 0x0000000000017941 */ /* 0x000fea0003800000 */
.L_x_125:
        /* <DEDUP_REMOVED lines=21> */
.L_x_130:
        /* <DEDUP_REMOVED lines=140> */
.L_x_132:
[----:B------:R-:W-:Y:S05]  /*bbe0*/  BSYNC.RECONVERGENT B0 ;  /* 0x0000000000007941 */ /* 0x000fea0003800200 */
.L_x_131:
        /* <DEDUP_REMOVED lines=12> */
.L_x_134:
[----:B------:R-:W-:Y:S05]  /*bcb0*/  BSYNC.RECONVERGENT B0 ;  /* 0x0000000000007941 */ /* 0x000fea0003800200 */
.L_x_133:
        /* <DEDUP_REMOVED lines=27> */
.L_x_138:
[----:B------:R-:W-:Y:S05]  /*be70*/  BSYNC B0 ;  /* 0x0000000000007941 */ /* 0x000fea0003800000 */
.L_x_137:
        /* <DEDUP_REMOVED lines=41> */
.L_x_136:
[----:B------:R-:W-:Y:S05]  /*c110*/  BSYNC B1 ;  /* 0x0000000000017941 */ /* 0x000fea0003800000 */
.L_x_135:
        /* <DEDUP_REMOVED lines=21> */
.L_x_140:
        /* <DEDUP_REMOVED lines=140> */
.L_x_142:
[----:B------:R-:W-:Y:S05]  /*cb30*/  BSYNC.RECONVERGENT B0 ;  /* 0x0000000000007941 */ /* 0x000fea0003800200 */
.L_x_141:
        /* <DEDUP_REMOVED lines=12> */
.L_x_144:
[----:B------:R-:W-:Y:S05]  /*cc00*/  BSYNC.RECONVERGENT B0 ;  /* 0x0000000000007941 */ /* 0x000fea0003800200 */
.L_x_143:
        /* <DEDUP_REMOVED lines=27> */
.L_x_148:
[----:B------:R-:W-:Y:S05]  /*cdc0*/  BSYNC B0 ;  /* 0x0000000000007941 */ /* 0x000fea0003800000 */
.L_x_147:
        /* <DEDUP_REMOVED lines=41> */
.L_x_146:
[----:B------:R-:W-:Y:S05]  /*d060*/  BSYNC B1 ;  /* 0x0000000000017941 */ /* 0x000fea0003800000 */
.L_x_145:
        /* <DEDUP_REMOVED lines=21> */
.L_x_150:
        /* <DEDUP_REMOVED lines=140> */
.L_x_152:
[----:B------:R-:W-:Y:S05]  /*da80*/  BSYNC.RECONVERGENT B0 ;  /* 0x0000000000007941 */ /* 0x000fea0003800200 */
.L_x_151:
        /* <DEDUP_REMOVED lines=12> */
.L_x_154:
[----:B------:R-:W-:Y:S05]  /*db50*/  BSYNC.RECONVERGENT B0 ;  /* 0x0000000000007941 */ /* 0x000fea0003800200 */
.L_x_153:
[----:B------:R-:W-:Y:S01]  /*db60*/  BAR.SYNC.DEFER_BLOCKING 0x1, 0x80 ;  /* 0x0042000000007b1d */ /* 0x000fe20000010000 */
[----:B------:R-:W-:Y:S01]  /*db70*/  @P1 VIADD R4, R0, 0x58 ;  /* 0x0000005800041836 */ /* 0x000fe20000000000 */
[----:B------:R-:W-:Y:S01]  /*db80*/  @P1 SHF.L.U32 R0, R102, 0x1f, RZ ;  /* 0x0000001f66001819 */ /* 0x000fe200000006ff */
[----:B------:R-:W-:Y:S03]  /*db90*/  UISETP.NE.AND UP0, UPT, UR37, URZ, UPT ;  /* 0x000000ff2500728c */ /* 0x000fe6000bf05270 */
[----:B------:R-:W-:Y:S01]  /*dba0*/  @P1 PRMT R39, R39, 0x654, R4 ;  /* 0x0000065427271816 */ /* 0x000fe20000000004 */
[----:B------:R-:W-:Y:S03]  /*dbb0*/  USEL UR40, URZ, 0xe0, !UP0 ;  /* 0x000000e0ff287887 */ /* 0x000fe6000c000000 */
[----:B------:R1:W-:Y:S01]  /*dbc0*/  @P1 SYNCS.ARRIVE.TRANS64.RED.A1T0 RZ, [R39+URZ], RZ ;  /* 0x000000ff27ff19a7 */ /* 0x0003e200081004ff */
[----:B------:R-:W-:Y:S01]  /*dbd0*/  UMOV UR4, 0x400 ;  /* 0x0000040000047882 */ /* 0x000fe20000000000 */
[----:B------:R-:W-:Y:S01]  /*dbe0*/  BSSY B1, `(.L_x_155) ;  /* 0x0000037000017945 */ /* 0x000fe20003800000 */
[----:B------:R-:W-:Y:S02]  /*dbf0*/  ULEA UR47, UR51, UR4, 0x18 ;  /* 0x00000004332f7291 */ /* 0x000fe4000f8ec0ff */
[----:B------:R-:W-:Y:S04]  /*dc00*/  UIADD3 UR4, UPT, UPT, UR48, 0x1, URZ ;  /* 0x0000000130047890 */ /* 0x000fe8000fffe0ff */
[----:B------:R-:W-:Y:S01]  /*dc10*/  LEA R3, R100, UR47, 0x3 ;  /* 0x0000002f64037c11 */ /* 0x000fe2000f8e18ff */
[----:B------:R-:W-:Y:S03]  /*dc20*/  UISETP.NE.AND UP1, UPT, UR4, 0x3, UPT ;  /* 0x000000030400788c */ /* 0x000fe6000bf25270 */
[----:B------:R-:W2:Y:S01]  /*dc30*/  @P1 SYNCS.PHASECHK.TRANS64.TRYWAIT P0, [R3+URZ+0x40], R0 ;  /* 0x00004000030015a7 */ /* 0x000ea200080011ff */
[----:B------:R-:W-:Y:S01]  /*dc40*/  USEL UR53, UR4, URZ, UP1 ;  /* 0x000000ff04357287 */ /* 0x000fe20008800000 */
[----:B--2---:R-:W-:Y:S01]  /*dc50*/  @P1 SEL R101, RZ, 0x1, !P0 ;  /* 0x00000001ff651807 */ /* 0x004fe20004000000 */
[----:B-1----:R-:W-:Y:S10]  /*dc60*/  @!P1 BRA `(.L_x_156) ;  /* 0x0000000000b89947 */ /* 0x002ff40003800000 */
        /* <DEDUP_REMOVED lines=9> */
.L_x_158:
[----:B------:R-:W-:Y:S05]  /*dd00*/  BSYNC B0 ;  /* 0x0000000000007941 */ /* 0x000fea0003800000 */
.L_x_157:
[----:B------:R-:W-:Y:S11]  /*dd10*/  ISETP.NE.AND P0, PT, R103, RZ, PT ;  /* 0x000000ff6700720c */ /* 0x000ff60003f05270 */
[----:B------:R-:W-:Y:S02]  /*dd20*/  @!UPT UIADD3 URZ, UPT, UPT, URZ, URZ, URZ ;  /* 0x000000fffffff290 */ /* 0x000fe4000fffe0ff */
[----:B------:R2:W2:Y:S01]  /*dd30*/  @P0 LDS R42, [R0] ;  /* 0x00000000002a0984 */ /* 0x0004a20000000800 */
[----:B-1----:R-:W-:Y:S03]  /*dd40*/  @P0 IMAD.IADD R3, R99, 0x1, R100 ;  /* 0x0000000163030824 */ /* 0x002fe600078e0264 */
[----:B------:R1:W1:Y:S02]  /*dd50*/  @P0 LDS R46, [R0+0x200] ;  /* 0x00020000002e0984 */ /* 0x0002640000000800 */
[----:B------:R-:W-:Y:S02]  /*dd60*/  @P0 IADD3 R4, PT, PT, R98, R3, RZ ;  /* 0x0000000362040210 */ /* 0x000fe40007ffe0ff */
        /* <DEDUP_REMOVED lines=29> */
[----:B--2---:R1:W1:Y:S02]  /*df40*/  @P0 LDS R72, [R4+0xe00] ;  /* 0x000e000004480984 */ /* 0x0042640000000800 */
.L_x_156:
[----:B------:R-:W-:Y:S05]  /*df50*/  BSYNC B1 ;  /* 0x0000000000017941 */ /* 0x000fea0003800000 */
.L_x_155:
        /* <DEDUP_REMOVED lines=21> */
.L_x_160:
[----:B------:R-:W-:Y:S01]  /*e0b0*/  ISETP.NE.AND P0, PT, R93, RZ, PT ;  /* 0x000000ff5d00720c */ /* 0x000fe20003f05270 */
[----:B------:R-:W-:Y:S05]  /*e0c0*/  WARPSYNC.ALL ;  /* 0x0000000000007948 */ /* 0x000fea0003800000 */
[----:B------:R-:W-:Y:S01]  /*e0d0*/  R2UR UR4, R37 ;  /* 0x00000000250472ca */ /* 0x000fe200000e0000 */
[----:B------:R-:W-:Y:S11]  /*e0e0*/  BSSY.RECONVERGENT B0, `(.L_x_161) ;  /* 0x0000088000007945 */ /* 0x000ff60003800200 */
[----:B------:R-:W-:Y:S01]  /*e0f0*/  @!UPT UIADD3 URZ, UPT, UPT, URZ, URZ, URZ ;  /* 0x000000fffffff290 */ /* 0x000fe2000fffe0ff */
[----:B------:R-:W1:Y:S01]  /*e100*/  LDTM.x32 R4, tmem[UR4] ;  /* 0x00000004000479ee */ /* 0x000e6200082c0000 */
[----:B------:R-:W-:Y:S06]  /*e110*/  USHF.L.U32 UR4, UR46, 0xe, URZ ;  /* 0x0000000e2e047899 */ /* 0x000fec00080006ff */
[----:B------:R-:W-:Y:S04]  /*e120*/  IADD3 R0, PT, PT, R91, UR4, RZ ;  /* 0x000000045b007c10 */ /* 0x000fe8000fffe0ff */
[-C--:B------:R-:W-:Y:S02]  /*e130*/  IADD3 R99, PT, PT, R99, R0.reuse, RZ ;  /* 0x0000000063637210 */ /* 0x080fe40007ffe0ff */
[C---:B------:R-:W-:Y:S02]  /*e140*/  IADD3 R0, PT, PT, R98.reuse, R0, RZ ;  /* 0x0000000062007210 */ /* 0x040fe40007ffe0ff */
        /* <DEDUP_REMOVED lines=102> */
[----:B--2---:R-:W2:Y:S02]  /*e7b0*/  FENCE.VIEW.ASYNC.S ;  /* 0x00000000000073c6 */ /* 0x004ea40000000000 */
[----:B--2---:R-:W-:Y:S06]  /*e7c0*/  BAR.SYNC.DEFER_BLOCKING 0x1, 0x80 ;  /* 0x0042000000007b1d */ /* 0x004fec0000010000 */
[----:B------:R-:W-:Y:S05]  /*e7d0*/  @P0 BRA `(.L_x_162) ;  /* 0x0000000000600947 */ /* 0x000fea0003800000 */
        /* <DEDUP_REMOVED lines=24> */
.L_x_162:
[----:B------:R-:W-:Y:S05]  /*e960*/  BSYNC.RECONVERGENT B0 ;  /* 0x0000000000007941 */ /* 0x000fea0003800200 */
.L_x_161:
[----:B------:R-:W-:Y:S01]  /*e970*/  UISETP.NE.AND UP0, UPT, UR50, URZ, UPT ;  /* 0x000000ff3200728c */ /* 0x000fe2000bf05270 */
[----:B------:R-:W-:Y:S01]  /*e980*/  BSSY.RECONVERGENT B0, `(.L_x_163) ;  /* 0x0000009000007945 */ /* 0x000fe20003800200 */
[----:B------:R-:W-:Y:S04]  /*e990*/  UIADD3 UR4, UPT, UPT, UR46, 0x1, URZ ;  /* 0x000000012e047890 */ /* 0x000fe8000fffe0ff */
[----:B------:R-:W-:Y:S02]  /*e9a0*/  UISETP.EQ.XOR UP1, UPT, UR4, 0x3, UP0 ;  /* 0x000000030400788c */ /* 0x000fe40008722a70 */
[----:B------:R-:W-:Y:S02]  /*e9b0*/  UISETP.NE.AND UP0, UPT, UR4, 0x3, UPT ;  /* 0x000000030400788c */ /* 0x000fe4000bf05270 */
[----:B------:R-:W-:Y:S02]  /*e9c0*/  USEL UR5, URZ, 0x1, !UP1 ;  /* 0x00000001ff057887 */ /* 0x000fe4000c800000 */
[----:B------:R-:W-:Y:S02]  /*e9d0*/  USEL UR52, UR4, URZ, UP0 ;  /* 0x000000ff04347287 */ /* 0x000fe40008000000 */
[----:B------:R-:W-:Y:S01]  /*e9e0*/  ULOP3.LUT UR56, UR56, UR5, URZ, 0x3c, !UPT ;  /* 0x0000000538387292 */ /* 0x000fe2000f8e3cff */
[----:B------:R-:W-:Y:S11]  /*e9f0*/  @P0 BRA `(.L_x_164) ;  /* 0x0000000000040947 */ /* 0x000ff60003800000 */
[----:B------:R-:W-:Y:S04]  /*ea00*/  DEPBAR.LE SB0, 0x1 ;  /* 0x000080400000791a */ /* 0x000fe80000000000 */
.L_x_164:
[----:B------:R-:W-:Y:S05]  /*ea10*/  BSYNC.RECONVERGENT B0 ;  /* 0x0000000000007941 */ /* 0x000fea0003800200 */
.L_x_163:
[----:B------:R-:W-:Y:S01]  /*ea20*/  BAR.SYNC.DEFER_BLOCKING 0x1, 0x80 ;  /* 0x0042000000007b1d */ /* 0x000fe20000010000 */
[----:B------:R-:W-:Y:S09]  /*ea30*/  UISETP.NE.AND UP0, UPT, UR55, -0x8, UPT ;  /* 0xfffffff83700788c */ /* 0x000ff2000bf05270 */
[----:B------:R-:W-:Y:S05]  /*ea40*/  BRA.U !UP0, `(.L_x_165) ;  /* 0x0000000108287547 */ /* 0x000fea000b800000 */
[----:B-1----:R-:W1:Y:S01]  /*ea50*/  S2R R0, SR_CgaCtaId ;  /* 0x0000000000007919 */ /* 0x002e620000008800 */
[----:B------:R-:W-:Y:S01]  /*ea60*/  ISETP.NE.AND P0, PT, R97, RZ, PT ;  /* 0x000000ff6100720c */ /* 0x000fe20003f05270 */
[----:B------:R-:W-:Y:S01]  /*ea70*/  IMAD.U32 R3, RZ, RZ, UR53 ;  /* 0x00000035ff037e24 */ /* 0x000fe2000f8e00ff */
[----:B------:R-:W-:Y:S04]  /*ea80*/  UIADD3 UR4, UPT, UPT, UR53, 0x1, URZ ;  /* 0x0000000135047890 */ /* 0x000fe8000fffe0ff */
[----:B------:R-:W-:Y:S04]  /*ea90*/  UISETP.NE.AND UP0, UPT, UR4, 0x3, UPT ;  /* 0x000000030400788c */ /* 0x000fe8000bf05270 */
[----:B------:R-:W-:Y:S03]  /*eaa0*/  USEL UR53, UR4, URZ, UP0 ;  /* 0x000000ff04357287 */ /* 0x000fe60008000000 */
[----:B------:R-:W-:Y:S05]  /*eab0*/  @P0 LEA R3, R3, UR47, 0x3 ;  /* 0x0000002f03030c11 */ /* 0x000fea000f8e18ff */
[----:B------:R-:W-:Y:S05]  /*eac0*/  @P0 VIADD R3, R3, 0x58 ;  /* 0x0000005803030836 */ /* 0x000fea0000000000 */
[----:B-1----:R-:W-:Y:S04]  /*ead0*/  @P0 PRMT R0, R0, 0x654, R3 ;  /* 0x0000065400000816 */ /* 0x002fe80000000003 */
[----:B------:R2:W-:Y:S03]  /*eae0*/  @P0 SYNCS.ARRIVE.TRANS64.RED.A1T0 RZ, [R0+URZ], RZ ;  /* 0x000000ff00ff09a7 */ /* 0x0005e600081004ff */
.L_x_165:
[----:B------:R-:W-:Y:S01]  /*eaf0*/  R2UR UR4, R96 ;  /* 0x00000000600472ca */ /* 0x000fe200000e0000 */
[----:B------:R-:W-:Y:S01]  /*eb00*/  UIADD3 UR55, UPT, UPT, UR55, 0x8, URZ ;  /* 0x0000000837377890 */ /* 0x000fe2000fffe0ff */
[----:B------:R-:W-:Y:S01]  /*eb10*/  R2UR UR5, R73 ;  /* 0x00000000490572ca */ /* 0x000fe200000e0000 */
[----:B------:R-:W-:Y:S01]  /*eb20*/  ULOP3.LUT UR37, UR37, 0x1, URZ, 0x3c, !UPT ;  /* 0x0000000125257892 */ /* 0x000fe2000f8e3cff */
[----:B------:R-:W-:Y:S02]  /*eb30*/  R2UR UR36, R94 ;  /* 0x000000005e2472ca */ /* 0x000fe400000e0000 */
[C---:B------:R-:W-:Y:S04]  /*eb40*/  ISETP.NE.AND P0, PT, R88.reuse, 0x2, PT ;  /* 0x000000025800780c */ /* 0x040fe80003f05270 */
[----:B-12---:R-:W-:Y:S02]  /*eb50*/  SEL R0, RZ, 0x1, P0 ;  /* 0x00000001ff007807 */ /* 0x006fe40000000000 */
[----:B------:R-:W-:Y:S01]  /*eb60*/  SEL R88, R88, RZ, P0 ;  /* 0x000000ff58587207 */ /* 0x000fe20000000000 */
[----:B------:R-:W-:Y:S01]  /*eb70*/  UISETP.NE.AND UP0, UPT, UR4, URZ, UPT ;  /* 0x000000ff0400728c */ /* 0x000fe2000bf05270 */
[----:B------:R-:W-:Y:S01]  /*eb80*/  R2UR UR4, R78 ;  /* 0x000000004e0472ca */ /* 0x000fe200000e0000 */
[----:B------:R-:W-:Y:S01]  /*eb90*/  UIADD3 UR25, UPT, UPT, UR38, UR5, URZ ;  /* 0x0000000526197290 */ /* 0x000fe2000fffe0ff */
[----:B------:R-:W-:Y:S11]  /*eba0*/  LOP3.LUT R89, R89, R0, RZ, 0x3c, !PT ;  /* 0x0000000059597212 */ /* 0x000ff600078e3cff */
[----:B------:R-:W-:Y:S01]  /*ebb0*/  UIADD3 UR11, UPT, UPT, UR39, UR4, URZ ;  /* 0x00000004270b7290 */ /* 0x000fe2000fffe0ff */
[----:B------:R-:W-:Y:S11]  /*ebc0*/  BRA.U UP0, `(.L_x_166) ;  /* 0xffffff7500547547 */ /* 0x000ff6000b83ffff */
[----:B------:R-:W-:Y:S01]  /*ebd0*/  R2UR UR4, R86 ;  /* 0x00000000560472ca */ /* 0x000fe200000e0000 */
[----:B------:R-:W-:-:S12]  /*ebe0*/  SYNCS.ARRIVE.TRANS64.A1T0 RZ, [UR47+0xd0], RZ ;  /* 0x0000d0ffffff79a7 */ /* 0x000fd8000810002f */
[----:B------:R-:W-:-:S09]  /*ebf0*/  UISETP.NE.AND UP0, UPT, UR4, URZ, UPT ;  /* 0x000000ff0400728c */ /* 0x000fd2000bf05270 */
[----:B------:R-:W-:Y:S05]  /*ec00*/  BRA.U !UP0, `(.L_x_167) ;  /* 0x0000000108487547 */ /* 0x000fea000b800000 */
[----:B------:R-:W1:Y:S02]  /*ec10*/  LDCU.64 UR4, c[0x0][0xa90] ;  /* 0x00015200ff0477ac */ /* 0x000e640008000a00 */
[----:B-1----:R-:W-:-:S04]  /*ec20*/  UISETP.NE.U32.AND UP0, UPT, UR4, URZ, UPT ;  /* 0x000000ff0400728c */ /* 0x002fc8000bf05070 */
[----:B------:R-:W-:-:S09]  /*ec30*/  UISETP.NE.AND.EX UP0, UPT, UR5, URZ, UPT, UP0 ;  /* 0x000000ff0500728c */ /* 0x000fd2000bf05300 */
[----:B------:R-:W-:Y:S05]  /*ec40*/  BRA.U UP0, `(.L_x_168) ;  /* 0x00000001000c7547 */ /* 0x000fea000b800000 */
[----:B------:R-:W-:-:S13]  /*ec50*/  ISETP.NE.AND P0, PT, R40, RZ, PT ;  /* 0x000000ff2800720c */ /* 0x000fda0003f05270 */
[----:B------:R-:W-:Y:S05]  /*ec60*/  @!P0 EXIT ;  /* 0x000000000000894d */ /* 0x000fea0003800000 */
[----:B------:R-:W-:Y:S05]  /*ec70*/  BRA `(.L_x_167) ;  /* 0x00000000002c7947 */ /* 0x000fea0003800000 */
.L_x_168:
[----:B------:R-:W-:Y:S01]  /*ec80*/  ISETP.NE.AND P0, PT, R87, RZ, PT ;  /* 0x000000ff5700720c */ /* 0x000fe20003f05270 */
[----:B------:R-:W-:-:S12]  /*ec90*/  BSSY.RECONVERGENT B0, `(.L_x_167) ;  /* 0x0000009000007945 */ /* 0x000fd80003800200 */
[----:B------:R-:W-:Y:S05]  /*eca0*/  @P0 BRA `(.L_x_169) ;  /* 0x0000000000140947 */ /* 0x000fea0003800000 */
[----:B------:R-:W1:Y:S02]  /*ecb0*/  LDCU.64 UR4, c[0x0][0xa88] ;  /* 0x00015100ff0477ac */ /* 0x000e640008000a00 */
[----:B-1----:R-:W-:-:S04]  /*ecc0*/  ISETP.NE.U32.AND P0, PT, RZ, UR4, PT ;  /* 0x00000004ff007c0c */ /* 0x002fc8000bf05070 */
[----:B------:R-:W-:-:S13]  /*ecd0*/  ISETP.NE.AND.EX P0, PT, RZ, UR5, PT, P0 ;  /* 0x00000005ff007c0c */ /* 0x000fda000bf05300 */
[----:B------:R-:W-:Y:S05]  /*ece0*/  @!P0 EXIT ;  /* 0x000000000000894d */ /* 0x000fea0003800000 */
[----:B------:R-:W-:Y:S05]  /*ecf0*/  BRA `(.L_x_170) ;  /* 0x0000000000087947 */ /* 0x000fea0003800000 */
.L_x_169:
[----:B------:R-:W-:-:S13]  /*ed00*/  ISETP.NE.AND P0, PT, R40, RZ, PT ;  /* 0x000000ff2800720c */ /* 0x000fda0003f05270 */
[----:B------:R-:W-:Y:S05]  /*ed10*/  @!P0 EXIT ;  /* 0x000000000000894d */ /* 0x000fea0003800000 */
.L_x_170:
[----:B------:R-:W-:Y:S05]  /*ed20*/  BSYNC.RECONVERGENT B0 ;  /* 0x0000000000007941 */ /* 0x000fea0003800200 */
.L_x_167:
[----:B------:R-:W-:Y:S01]  /*ed30*/  ULEA UR4, UR53, UR47, 0x3 ;  /* 0x0000002f35047291 */ /* 0x000fe2000f8e18ff */
[----:B------:R-:W-:-:S04]  /*ed40*/  DEPBAR.LE SB0, 0x0 ;  /* 0x000080000000791a */ /* 0x000fc80000000000 */
[----:B------:R-:W-:-:S04]  /*ed50*/  UIADD3 UR4, UPT, UPT, UR4, 0x58, URZ ;  /* 0x0000005804047890 */ /* 0x000fc8000fffe0ff */
[----:B------:R-:W-:-:S09]  /*ed60*/  UPRMT UR4, UR51, 0x654, UR4 ;  /* 0x0000065433047896 */ /* 0x000fd20008000004 */
[----:B------:R-:W-:Y:S01]  /*ed70*/  SYNCS.ARRIVE.TRANS64.RED.A1T0 RZ, [UR4], RZ ;  /* 0x000000ffffff79a7 */ /* 0x000fe20008100404 */
[----:B------:R-:W-:Y:S05]  /*ed80*/  EXIT ;  /* 0x000000000000794d */ /* 0x000fea0003800000 */
.L_x_19:
[----:B------:R1:W1:Y:S02]  /*ed90*/  SYNCS.PHASECHK.TRANS64.TRYWAIT P0, [R3+URZ+0xc0], R2 ;  /* 0x0000c002030075a7 */ /* 0x00026400080011ff */
[----:B-1----:R-:W-:Y:S05]  /*eda0*/  @!P0 NANOSLEEP.SYNCS 0x989680 ;  /* 0x009896800000895d */ /* 0x002fea0003900000 */
[----:B------:R-:W1:Y:S02]  /*edb0*/  @!P0 SYNCS.PHASECHK.TRANS64 P0, [R3+URZ+0xc0], R2 ;  /* 0x0000c002030085a7 */ /* 0x000e6400080010ff */
[----:B-1----:R-:W-:Y:S05]  /*edc0*/  @!P0 BRA `(.L_x_19) ;  /* 0xfffffffc00f08947 */ /* 0x002fea000383ffff */
[----:B------:R-:W-:Y:S05]  /*edd0*/  BRA `(.L_x_171) ;  /* 0xffffff28002c7947 */ /* 0x000fea000383ffff */
.L_x_22:
[----:B------:R-:W-:-:S07]  /*ede0*/  MOV R0, UR33 ;  /* 0x0000002100007c02 */ /* 0x000fce0008000f00 */
.L_x_172:
[----:B-1----:R1:W2:Y:S02]  /*edf0*/  SYNCS.PHASECHK.TRANS64.TRYWAIT P0, [R0+URZ+0x20], R3 ;  /* 0x00002003000075a7 */ /* 0x0022a400080011ff */
[----:B--2---:R-:W-:Y:S05]  /*ee00*/  @!P0 NANOSLEEP.SYNCS 0x989680 ;  /* 0x009896800000895d */ /* 0x004fea0003900000 */
[----:B------:R-:W2:Y:S02]  /*ee10*/  @!P0 SYNCS.PHASECHK.TRANS64 P0, [R0+URZ+0x20], R3 ;  /* 0x00002003000085a7 */ /* 0x000ea400080010ff */
[----:B--2---:R-:W-:Y:S05]  /*ee20*/  @!P0 BRA `(.L_x_172) ;  /* 0xfffffffc00f08947 */ /* 0x004fea000383ffff */
[----:B------:R-:W-:Y:S05]  /*ee30*/  BRA `(.L_x_21) ;  /* 0xffffff2800887947 */ /* 0x000fea000383ffff */
.L_x_24:
[----:B-1----:R1:W2:Y:S02]  /*ee40*/  SYNCS.PHASECHK.TRANS64.TRYWAIT P0, [R3+URZ+0x80], R0 ;  /* 0x00008000030075a7 */ /* 0x0022a400080011ff */
[----:B--2---:R-:W-:Y:S05]  /*ee50*/  @!P0 NANOSLEEP.SYNCS 0x989680 ;  /* 0x009896800000895d */ /* 0x004fea0003900000 */
[----:B------:R-:W2:Y:S02]  /*ee60*/  @!P0 SYNCS.PHASECHK.TRANS64 P0, [R3+URZ+0x80], R0 ;  /* 0x00008000030085a7 */ /* 0x000ea400080010ff */
[----:B--2---:R-:W-:Y:S05]  /*ee70*/  @!P0 BRA `(.L_x_24) ;  /* 0xfffffffc00f08947 */ /* 0x004fea000383ffff */
[----:B------:R-:W-:Y:S05]  /*ee80*/  BRA `(.L_x_173) ;  /* 0xffffff2c00087947 */ /* 0x000fea000383ffff */
.L_x_28:
[----:B-1----:R-:W-:-:S07]  /*ee90*/  MOV R0, UR4 ;  /* 0x0000000400007c02 */ /* 0x002fce0008000f00 */
.L_x_174:
[----:B-1----:R1:W2:Y:S02]  /*eea0*/  SYNCS.PHASECHK.TRANS64.TRYWAIT P0, [R0+URZ], R3 ;  /* 0x00000003000075a7 */ /* 0x0022a400080011ff */
[----:B--2---:R-:W-:Y:S05]  /*eeb0*/  @!P0 NANOSLEEP.SYNCS 0x989680 ;  /* 0x009896800000895d */ /* 0x004fea0003900000 */
[----:B------:R-:W2:Y:S02]  /*eec0*/  @!P0 SYNCS.PHASECHK.TRANS64 P0, [R0+URZ], R3 ;  /* 0x00000003000085a7 */ /* 0x000ea400080010ff */
[----:B--2---:R-:W-:Y:S05]  /*eed0*/  @!P0 BRA `(.L_x_174) ;  /* 0xfffffffc00f08947 */ /* 0x004fea000383ffff */
[----:B------:R-:W-:Y:S05]  /*eee0*/  BRA `(.L_x_175) ;  /* 0xffffff3000a47947 */ /* 0x000fea000383ffff */
.L_x_29:
[----:B------:R-:W-:-:S07]  /*eef0*/  MOV R0, UR5 ;  /* 0x0000000500007c02 */ /* 0x000fce0008000f00 */
.L_x_176:
[----:B-1----:R1:W2:Y:S02]  /*ef00*/  SYNCS.PHASECHK.TRANS64.TRYWAIT P0, [R0+URZ], R3 ;  /* 0x00000003000075a7 */ /* 0x0022a400080011ff */
[----:B--2---:R-:W-:Y:S05]  /*ef10*/  @!P0 NANOSLEEP.SYNCS 0x989680 ;  /* 0x009896800000895d */ /* 0x004fea0003900000 */
[----:B------:R-:W2:Y:S02]  /*ef20*/  @!P0 SYNCS.PHASECHK.TRANS64 P0, [R0+URZ], R3 ;  /* 0x00000003000085a7 */ /* 0x000ea400080010ff */
[----:B--2---:R-:W-:Y:S05]  /*ef30*/  @!P0 BRA `(.L_x_176) ;  /* 0xfffffffc00f08947 */ /* 0x004fea000383ffff */
[----:B------:R-:W-:Y:S05]  /*ef40*/  BRA `(.L_x_177) ;  /* 0xffffff3000b07947 */ /* 0x000fea000383ffff */
.L_x_30:
[----:B------:R-:W-:-:S07]  /*ef50*/  MOV R0, UR5 ;  /* 0x0000000500007c02 */ /* 0x000fce0008000f00 */
.L_x_178:
[----:B-1----:R1:W2:Y:S02]  /*ef60*/  SYNCS.PHASECHK.TRANS64.TRYWAIT P0, [R0+URZ], R3 ;  /* 0x00000003000075a7 */ /* 0x0022a400080011ff */
[----:B--2---:R-:W-:Y:S05]  /*ef70*/  @!P0 NANOSLEEP.SYNCS 0x989680 ;  /* 0x009896800000895d */ /* 0x004fea0003900000 */
[----:B------:R-:W2:Y:S02]  /*ef80*/  @!P0 SYNCS.PHASECHK.TRANS64 P0, [R0+URZ], R3 ;  /* 0x00000003000085a7 */ /* 0x000ea400080010ff */
[----:B--2---:R-:W-:Y:S05]  /*ef90*/  @!P0 BRA `(.L_x_178) ;  /* 0xfffffffc00f08947 */ /* 0x004fea000383ffff */
[----:B------:R-:W-:Y:S05]  /*efa0*/  BRA `(.L_x_179) ;  /* 0xffffff3000bc7947 */ /* 0x000fea000383ffff */
.L_x_33:
[----:B-1----:R1:W2:Y:S02]  /*efb0*/  SYNCS.PHASECHK.TRANS64.TRYWAIT P0, [R2+URZ+0xb0], R5 ;  /* 0x0000b005020075a7 */ /* 0x0022a400080011ff */
[----:B--2---:R-:W-:Y:S05]  /*efc0*/  @!P0 NANOSLEEP.SYNCS 0x989680 ;  /* 0x009896800000895d */ /* 0x004fea0003900000 */
[----:B------:R-:W2:Y:S02]  /*efd0*/  @!P0 SYNCS.PHASECHK.TRANS64 P0, [R2+URZ+0xb0], R5 ;  /* 0x0000b005020085a7 */ /* 0x000ea400080010ff */
[----:B--2---:R-:W-:Y:S05]  /*efe0*/  @!P0 BRA `(.L_x_33) ;  /* 0xfffffffc00f08947 */ /* 0x004fea000383ffff */
[----:B------:R-:W-:Y:S05]  /*eff0*/  BRA `(.L_x_180) ;  /* 0xffffff3400187947 */ /* 0x000fea000383ffff */
.L_x_34:
[----:B------:R-:W-:-:S07]  /*f000*/  MOV R2, UR4 ;  /* 0x0000000400027c02 */ /* 0x000fce0008000f00 */
.L_x_181:
[----:B-1----:R1:W2:Y:S02]  /*f010*/  SYNCS.PHASECHK.TRANS64.TRYWAIT P0, [R2+URZ+0x90], R5 ;  /* 0x00009005020075a7 */ /* 0x0022a400080011ff */
[----:B--2---:R-:W-:Y:S05]  /*f020*/  @!P0 NANOSLEEP.SYNCS 0x989680 ;  /* 0x009896800000895d */ /* 0x004fea0003900000 */
[----:B------:R-:W2:Y:S02]  /*f030*/  @!P0 SYNCS.PHASECHK.TRANS64 P0, [R2+URZ+0x90], R5 ;  /* 0x00009005020085a7 */ /* 0x000ea400080010ff */
[----:B--2---:R-:W-:Y:S05]  /*f040*/  @!P0 BRA `(.L_x_181) ;  /* 0xfffffffc00f08947 */ /* 0x004fea000383ffff */
[----:B------:R-:W-:Y:S05]  /*f050*/  BRA `(.L_x_182) ;  /* 0xffffff3400287947 */ /* 0x000fea000383ffff */
.L_x_35:
[----:B-1----:R1:W2:Y:S02]  /*f060*/  SYNCS.PHASECHK.TRANS64.TRYWAIT P1, [R2+URZ+0x80], R5 ;  /* 0x00008005020075a7 */ /* 0x0022a400080211ff */
[----:B--2---:R-:W-:Y:S05]  /*f070*/  @!P1 NANOSLEEP.SYNCS 0x989680 ;  /* 0x009896800000995d */ /* 0x004fea0003900000 */
[----:B------:R-:W2:Y:S02]  /*f080*/  @!P1 SYNCS.PHASECHK.TRANS64 P1, [R2+URZ+0x80], R5 ;  /* 0x00008005020095a7 */ /* 0x000ea400080210ff */
[----:B--2---:R-:W-:Y:S05]  /*f090*/  @!P1 BRA `(.L_x_35) ;  /* 0xfffffffc00f09947 */ /* 0x004fea000383ffff */
[----:B------:R-:W-:Y:S05]  /*f0a0*/  BRA `(.L_x_183) ;  /* 0xffffff3400587947 */ /* 0x000fea000383ffff */
.L_x_38:
[----:B------:R-:W-:-:S07]  /*f0b0*/  MOV R0, UR4 ;  /* 0x0000000400007c02 */ /* 0x000fce0008000f00 */
.L_x_184:
[----:B-1----:R1:W2:Y:S02]  /*f0c0*/  SYNCS.PHASECHK.TRANS64.TRYWAIT P0, [R0+URZ+0x90], R3 ;  /* 0x00009003000075a7 */ /* 0x0022a400080011ff */
[----:B--2---:R-:W-:Y:S05]  /*f0d0*/  @!P0 NANOSLEEP.SYNCS 0x989680 ;  /* 0x009896800000895d */ /* 0x004fea0003900000 */
[----:B------:R-:W2:Y:S02]  /*f0e0*/  @!P0 SYNCS.PHASECHK.TRANS64 P0, [R0+URZ+0x90], R3 ;  /* 0x00009003000085a7 */ /* 0x000ea400080010ff */
[----:B--2---:R-:W-:Y:S05]  /*f0f0*/  @!P0 BRA `(.L_x_184) ;  /* 0xfffffffc00f08947 */ /* 0x004fea000383ffff */
[----:B------:R-:W-:Y:S05]  /*f100*/  BRA `(.L_x_37) ;  /* 0xffffff3400ac7947 */ /* 0x000fea000383ffff */
.L_x_45:
[----:B-1----:R1:W2:Y:S02]  /*f110*/  SYNCS.PHASECHK.TRANS64.TRYWAIT P0, [R0+URZ+0x80], R5 ;  /* 0x00008005000075a7 */ /* 0x0022a400080011ff */
[----:B--2---:R-:W-:Y:S05]  /*f120*/  @!P0 NANOSLEEP.SYNCS 0x989680 ;  /* 0x009896800000895d */ /* 0x004fea0003900000 */
[----:B------:R-:W2:Y:S02]  /*f130*/  @!P0 SYNCS.PHASECHK.TRANS64 P0, [R0+URZ+0x80], R5 ;  /* 0x00008005000085a7 */ /* 0x000ea400080010ff */
[----:B--2---:R-:W-:Y:S05]  /*f140*/  @!P0 BRA `(.L_x_45) ;  /* 0xfffffffc00f08947 */ /* 0x004fea000383ffff */
[----:B------:R-:W-:Y:S05]  /*f150*/  BRA `(.L_x_185) ;  /* 0xffffff3c00047947 */ /* 0x000fea000383ffff */
.L_x_48:
[----:B-1----:R-:W-:Y:S07]  /*f160*/  MOV R0, UR8 ;  /* 0x0000000800007c02 */ /* 0x002fee0008000f00 */
.L_x_186:
[----:B-1----:R1:W2:Y:S02]  /*f170*/  SYNCS.PHASECHK.TRANS64.TRYWAIT P0, [R0+URZ], R5 ;  /* 0x00000005000075a7 */ /* 0x0022a400080011ff */
[----:B--2---:R-:W-:Y:S05]  /*f180*/  @!P0 NANOSLEEP.SYNCS 0x989680 ;  /* 0x009896800000895d */ /* 0x004fea0003900000 */
[----:B------:R-:W2:Y:S02]  /*f190*/  @!P0 SYNCS.PHASECHK.TRANS64 P0, [R0+URZ], R5 ;  /* 0x00000005000085a7 */ /* 0x000ea400080010ff */
[----:B--2---:R-:W-:Y:S05]  /*f1a0*/  @!P0 BRA `(.L_x_186) ;  /* 0xfffffffc00f08947 */ /* 0x004fea000383ffff */
[----:B------:R-:W-:Y:S05]  /*f1b0*/  BRA `(.L_x_47) ;  /* 0xffffff3c00687947 */ /* 0x000fea000383ffff */
.L_x_50:
[----:B-1----:R-:W-:Y:S07]  /*f1c0*/  MOV R0, UR13 ;  /* 0x0000000d00007c02 */ /* 0x002fee0008000f00 */
.L_x_187:
[----:B-1----:R1:W3:Y:S02]  /*f1d0*/  SYNCS.PHASECHK.TRANS64.TRYWAIT P0, [R0+URZ+0xa8], R5 ;  /* 0x0000a805000075a7 */ /* 0x0022e400080011ff */
[----:B---3--:R-:W-:Y:S05]  /*f1e0*/  @!P0 NANOSLEEP.SYNCS 0x989680 ;  /* 0x009896800000895d */ /* 0x008fea0003900000 */
[----:B------:R-:W3:Y:S02]  /*f1f0*/  @!P0 SYNCS.PHASECHK.TRANS64 P0, [R0+URZ+0xa8], R5 ;  /* 0x0000a805000085a7 */ /* 0x000ee400080010ff */
[----:B---3--:R-:W-:Y:S05]  /*f200*/  @!P0 BRA `(.L_x_187) ;  /* 0xfffffffc00f08947 */ /* 0x008fea000383ffff */
[----:B------:R-:W-:Y:S05]  /*f210*/  BRA `(.L_x_49) ;  /* 0xffffff3c009c7947 */ /* 0x000fea000383ffff */
.L_x_53:
[----:B------:R-:W-:-:S07]  /*f220*/  MOV R0, UR13 ;  /* 0x0000000d00007c02 */ /* 0x000fce0008000f00 */
.L_x_188:
[----:B---3--:R3:W4:Y:S02]  /*f230*/  SYNCS.PHASECHK.TRANS64.TRYWAIT P0, [R0+URZ+0xd0], R3 ;  /* 0x0000d003000075a7 */ /* 0x00872400080011ff */
[----:B----4-:R-:W-:Y:S05]  /*f240*/  @!P0 NANOSLEEP.SYNCS 0x989680 ;  /* 0x009896800000895d */ /* 0x010fea0003900000 */
[----:B------:R-:W4:Y:S02]  /*f250*/  @!P0 SYNCS.PHASECHK.TRANS64 P0, [R0+URZ+0xd0], R3 ;  /* 0x0000d003000085a7 */ /* 0x000f2400080010ff */
[----:B----4-:R-:W-:Y:S05]  /*f260*/  @!P0 BRA `(.L_x_188) ;  /* 0xfffffffc00f08947 */ /* 0x010fea000383ffff */
[----:B------:R-:W-:Y:S05]  /*f270*/  BRA `(.L_x_189) ;  /* 0xffffff4000107947 */ /* 0x000fea000383ffff */
.L_x_58:
[----:B-1----:R1:W2:Y:S02]  /*f280*/  SYNCS.PHASECHK.TRANS64.TRYWAIT P0, [R8+URZ+0x80], R5 ;  /* 0x00008005080075a7 */ /* 0x0022a400080011ff */
[----:B--2---:R-:W-:Y:S05]  /*f290*/  @!P0 NANOSLEEP.SYNCS 0x989680 ;  /* 0x009896800000895d */ /* 0x004fea0003900000 */
[----:B------:R-:W2:Y:S02]  /*f2a0*/  @!P0 SYNCS.PHASECHK.TRANS64 P0, [R8+URZ+0x80], R5 ;  /* 0x00008005080085a7 */ /* 0x000ea400080010ff */
[----:B--2---:R-:W-:Y:S05]  /*f2b0*/  @!P0 BRA `(.L_x_58) ;  /* 0xfffffffc00f08947 */ /* 0x004fea000383ffff */
[----:B------:R-:W-:Y:S05]  /*f2c0*/  BRA `(.L_x_190) ;  /* 0xffffff4400447947 */ /* 0x000fea000383ffff */
.L_x_61:
[----:B------:R-:W-:Y:S07]  /*f2d0*/  MOV R0, UR32 ;  /* 0x0000002000007c02 */ /* 0x000fee0008000f00 */
.L_x_191:
[----:B-1----:R1:W2:Y:S02]  /*f2e0*/  SYNCS.PHASECHK.TRANS64.TRYWAIT P0, [R0+URZ+0x78], R5 ;  /* 0x00007805000075a7 */ /* 0x0022a400080011ff */
[----:B--2---:R-:W-:Y:S05]  /*f2f0*/  @!P0 NANOSLEEP.SYNCS 0x989680 ;  /* 0x009896800000895d */ /* 0x004fea0003900000 */
[----:B------:R-:W2:Y:S02]  /*f300*/  @!P0 SYNCS.PHASECHK.TRANS64 P0, [R0+URZ+0x78], R5 ;  /* 0x00007805000085a7 */ /* 0x000ea400080010ff */
[----:B--2---:R-:W-:Y:S05]  /*f310*/  @!P0 BRA `(.L_x_191) ;  /* 0xfffffffc00f08947 */ /* 0x004fea000383ffff */
[----:B------:R-:W-:Y:S05]  /*f320*/  BRA `(.L_x_60) ;  /* 0xffffff4800bc7947 */ /* 0x000fea000383ffff */
.L_x_64:
[----:B------:R-:W-:Y:S07]  /*f330*/  MOV R0, UR16 ;  /* 0x0000001000007c02 */ /* 0x000fee0008000f00 */
.L_x_192:
[----:B-1----:R1:W2:Y:S02]  /*f340*/  SYNCS.PHASECHK.TRANS64.TRYWAIT P0, [R0+URZ+0x58], R5 ;  /* 0x00005805000075a7 */ /* 0x0022a400080011ff */
[----:B--2---:R-:W-:Y:S05]  /*f350*/  @!P0 NANOSLEEP.SYNCS 0x989680 ;  /* 0x009896800000895d */ /* 0x004fea0003900000 */
[----:B------:R-:W2:Y:S02]  /*f360*/  @!P0 SYNCS.PHASECHK.TRANS64 P0, [R0+URZ+0x58], R5 ;  /* 0x00005805000085a7 */ /* 0x000ea400080010ff */
[----:B--2---:R-:W-:Y:S05]  /*f370*/  @!P0 BRA `(.L_x_192) ;  /* 0xfffffffc00f08947 */ /* 0x004fea000383ffff */
[----:B------:R-:W-:Y:S05]  /*f380*/  BRA `(.L_x_193) ;  /* 0xffffff4c00247947 */ /* 0x000fea000383ffff */
.L_x_65:
[----:B------:R-:W-:Y:S07]  /*f390*/  MOV R0, UR17 ;  /* 0x0000001100007c02 */ /* 0x000fee0008000f00 */
.L_x_194:
[----:B-1----:R1:W2:Y:S02]  /*f3a0*/  SYNCS.PHASECHK.TRANS64.TRYWAIT P0, [R0+URZ+0x58], R5 ;  /* 0x00005805000075a7 */ /* 0x0022a400080011ff */
[----:B--2---:R-:W-:Y:S05]  /*f3b0*/  @!P0 NANOSLEEP.SYNCS 0x989680 ;  /* 0x009896800000895d */ /* 0x004fea0003900000 */
[----:B------:R-:W2:Y:S02]  /*f3c0*/  @!P0 SYNCS.PHASECHK.TRANS64 P0, [R0+URZ+0x58], R5 ;  /* 0x00005805000085a7 */ /* 0x000ea400080010ff */
[----:B--2---:R-:W-:Y:S05]  /*f3d0*/  @!P0 BRA `(.L_x_194) ;  /* 0xfffffffc00f08947 */ /* 0x004fea000383ffff */
[----:B------:R-:W-:Y:S05]  /*f3e0*/  BRA `(.L_x_195) ;  /* 0xffffff5000047947 */ /* 0x000fea000383ffff */
.L_x_66:
[----:B------:R-:W-:Y:S07]  /*f3f0*/  MOV R0, UR16 ;  /* 0x0000001000007c02 */ /* 0x000fee0008000f00 */
.L_x_196:
[----:B-1----:R1:W2:Y:S02]  /*f400*/  SYNCS.PHASECHK.TRANS64.TRYWAIT P0, [R0+URZ+0x58], R7 ;  /* 0x00005807000075a7 */ /* 0x0022a400080011ff */
[----:B--2---:R-:W-:Y:S05]  /*f410*/  @!P0 NANOSLEEP.SYNCS 0x989680 ;  /* 0x009896800000895d */ /* 0x004fea0003900000 */
[----:B------:R-:W2:Y:S02]  /*f420*/  @!P0 SYNCS.PHASECHK.TRANS64 P0, [R0+URZ+0x58], R7 ;  /* 0x00005807000085a7 */ /* 0x000ea400080010ff */
[----:B--2---:R-:W-:Y:S05]  /*f430*/  @!P0 BRA `(.L_x_196) ;  /* 0xfffffffc00f08947 */ /* 0x004fea000383ffff */
[----:B------:R-:W-:Y:S05]  /*f440*/  BRA `(.L_x_197) ;  /* 0xffffff5000d87947 */ /* 0x000fea000383ffff */
.L_x_67:
[----:B------:R-:W-:Y:S07]  /*f450*/  MOV R0, UR21 ;  /* 0x0000001500007c02 */ /* 0x000fee0008000f00 */
.L_x_198:
[----:B-1----:R1:W2:Y:S02]  /*f460*/  SYNCS.PHASECHK.TRANS64.TRYWAIT P0, [R0+URZ+0x58], R7 ;  /* 0x00005807000075a7 */ /* 0x0022a400080011ff */
[----:B--2---:R-:W-:Y:S05]  /*f470*/  @!P0 NANOSLEEP.SYNCS 0x989680 ;  /* 0x009896800000895d */ /* 0x004fea0003900000 */
[----:B------:R-:W2:Y:S02]  /*f480*/  @!P0 SYNCS.PHASECHK.TRANS64 P0, [R0+URZ+0x58], R7 ;  /* 0x00005807000085a7 */ /* 0x000ea400080010ff */
[----:B--2---:R-:W-:Y:S05]  /*f490*/  @!P0 BRA `(.L_x_198) ;  /* 0xfffffffc00f08947 */ /* 0x004fea000383ffff */
[----:B------:R-:W-:Y:S05]  /*f4a0*/  BRA `(.L_x_199) ;  /* 0xffffff5400a87947 */ /* 0x000fea000383ffff */
.L_x_68:
[----:B------:R-:W-:Y:S07]  /*f4b0*/  MOV R0, UR6 ;  /* 0x0000000600007c02 */ /* 0x000fee0008000f00 */
.L_x_200:
[----:B-1----:R1:W2:Y:S02]  /*f4c0*/  SYNCS.PHASECHK.TRANS64.TRYWAIT P0, [R0+URZ+0x58], R7 ;  /* 0x00005807000075a7 */ /* 0x0022a400080011ff */
[----:B--2---:R-:W-:Y:S05]  /*f4d0*/  @!P0 NANOSLEEP.SYNCS 0x989680 ;  /* 0x009896800000895d */ /* 0x004fea0003900000 */
[----:B------:R-:W2:Y:S02]  /*f4e0*/  @!P0 SYNCS.PHASECHK.TRANS64 P0, [R0+URZ+0x58], R7 ;  /* 0x00005807000085a7 */ /* 0x000ea400080010ff */
[----:B--2---:R-:W-:Y:S05]  /*f4f0*/  @!P0 BRA `(.L_x_200) ;  /* 0xfffffffc00f08947 */ /* 0x004fea000383ffff */
[----:B------:R-:W-:Y:S05]  /*f500*/  BRA `(.L_x_201) ;  /* 0xffffff5800587947 */ /* 0x000fea000383ffff */
.L_x_69:
[----:B------:R-:W-:Y:S07]  /*f510*/  MOV R0, UR16 ;  /* 0x0000001000007c02 */ /* 0x000fee0008000f00 */
.L_x_202:
[----:B-1----:R1:W2:Y:S02]  /*f520*/  SYNCS.PHASECHK.TRANS64.TRYWAIT P0, [R0+URZ+0x58], R7 ;  /* 0x00005807000075a7 */ /* 0x0022a400080011ff */
[----:B--2---:R-:W-:Y:S05]  /*f530*/  @!P0 NANOSLEEP.SYNCS 0x989680 ;  /* 0x009896800000895d */ /* 0x004fea0003900000 */
[----:B------:R-:W2:Y:S02]  /*f540*/  @!P0 SYNCS.PHASECHK.TRANS64 P0, [R0+URZ+0x58], R7 ;  /* 0x00005807000085a7 */ /* 0x000ea400080010ff */
[----:B--2---:R-:W-:Y:S05]  /*f550*/  @!P0 BRA `(.L_x_202) ;  /* 0xfffffffc00f08947 */ /* 0x004fea000383ffff */
[----:B------:R-:W-:Y:S05]  /*f560*/  BRA `(.L_x_203) ;  /* 0xffffff5c00087947 */ /* 0x000fea000383ffff */
.L_x_70:
[----:B------:R-:W-:Y:S07]  /*f570*/  MOV R0, UR17 ;  /* 0x0000001100007c02 */ /* 0x000fee0008000f00 */
.L_x_204:
[----:B-1----:R1:W2:Y:S02]  /*f580*/  SYNCS.PHASECHK.TRANS64.TRYWAIT P0, [R0+URZ+0x58], R7 ;  /* 0x00005807000075a7 */ /* 0x0022a400080011ff */
[----:B--2---:R-:W-:Y:S05]  /*f590*/  @!P0 NANOSLEEP.SYNCS 0x989680 ;  /* 0x009896800000895d */ /* 0x004fea0003900000 */
[----:B------:R-:W2:Y:S02]  /*f5a0*/  @!P0 SYNCS.PHASECHK.TRANS64 P0, [R0+URZ+0x58], R7 ;  /* 0x00005807000085a7 */ /* 0x000ea400080010ff */
[----:B--2---:R-:W-:Y:S05]  /*f5b0*/  @!P0 BRA `(.L_x_204) ;  /* 0xfffffffc00f08947 */ /* 0x004fea000383ffff */
[----:B------:R-:W-:Y:S05]  /*f5c0*/  BRA `(.L_x_205) ;  /* 0xffffff5c00d87947 */ /* 0x000fea000383ffff */
.L_x_71:
[----:B------:R-:W-:Y:S07]  /*f5d0*/  MOV R0, UR16 ;  /* 0x0000001000007c02 */ /* 0x000fee0008000f00 */
.L_x_206:
[----:B-1----:R1:W2:Y:S02]  /*f5e0*/  SYNCS.PHASECHK.TRANS64.TRYWAIT P0, [R0+URZ+0x58], R5 ;  /* 0x00005805000075a7 */ /* 0x0022a400080011ff */
[----:B--2---:R-:W-:Y:S05]  /*f5f0*/  @!P0 NANOSLEEP.SYNCS 0x989680 ;  /* 0x009896800000895d */ /* 0x004fea0003900000 */
[----:B------:R-:W2:Y:S02]  /*f600*/  @!P0 SYNCS.PHASECHK.TRANS64 P0, [R0+URZ+0x58], R5 ;  /* 0x00005805000085a7 */ /* 0x000ea400080010ff */
[----:B--2---:R-:W-:Y:S05]  /*f610*/  @!P0 BRA `(.L_x_206) ;  /* 0xfffffffc00f08947 */ /* 0x004fea000383ffff */
[----:B------:R-:W-:Y:S05]  /*f620*/  BRA `(.L_x_207) ;  /* 0xffffff6000a87947 */ /* 0x000fea000383ffff */
.L_x_73:
[----:B------:R-:W-:-:S07]  /*f630*/  MOV R0, UR4 ;  /* 0x0000000400007c02 */ /* 0x000fce0008000f00 */
.L_x_208:
[----:B-1----:R1:W2:Y:S02]  /*f640*/  SYNCS.PHASECHK.TRANS64.TRYWAIT P0, [R0+URZ], R3 ;  /* 0x00000003000075a7 */ /* 0x0022a400080011ff */
[----:B--2---:R-:W-:Y:S05]  /*f650*/  @!P0 NANOSLEEP.SYNCS 0x989680 ;  /* 0x009896800000895d */ /* 0x004fea0003900000 */
[----:B------:R-:W2:Y:S02]  /*f660*/  @!P0 SYNCS.PHASECHK.TRANS64 P0, [R0+URZ], R3 ;  /* 0x00000003000085a7 */ /* 0x000ea400080010ff */
[----:B--2---:R-:W-:Y:S05]  /*f670*/  @!P0 BRA `(.L_x_208) ;  /* 0xfffffffc00f08947 */ /* 0x004fea000383ffff */
[----:B------:R-:W-:Y:S05]  /*f680*/  BRA `(.L_x_209) ;  /* 0xffffff64009c7947 */ /* 0x000fea000383ffff */
.L_x_74:
[----:B------:R-:W-:-:S07]  /*f690*/  MOV R0, UR5 ;  /* 0x0000000500007c02 */ /* 0x000fce0008000f00 */
.L_x_210:
[----:B-1----:R1:W2:Y:S02]  /*f6a0*/  SYNCS.PHASECHK.TRANS64.TRYWAIT P0, [R0+URZ], R3 ;  /* 0x00000003000075a7 */ /* 0x0022a400080011ff */
[----:B--2---:R-:W-:Y:S05]  /*f6b0*/  @!P0 NANOSLEEP.SYNCS 0x989680 ;  /* 0x009896800000895d */ /* 0x004fea0003900000 */
[----:B------:R-:W2:Y:S02]  /*f6c0*/  @!P0 SYNCS.PHASECHK.TRANS64 P0, [R0+URZ], R3 ;  /* 0x00000003000085a7 */ /* 0x000ea400080010ff */
[----:B--2---:R-:W-:Y:S05]  /*f6d0*/  @!P0 BRA `(.L_x_210) ;  /* 0xfffffffc00f08947 */ /* 0x004fea000383ffff */
[----:B------:R-:W-:Y:S05]  /*f6e0*/  BRA `(.L_x_211) ;  /* 0xffffff6400a87947 */ /* 0x000fea000383ffff */
.L_x_76:
[----:B--2---:R2:W3:Y:S02]  /*f6f0*/  SYNCS.PHASECHK.TRANS64.TRYWAIT P0, [R0+URZ+0x80], R3 ;  /* 0x00008003000075a7 */ /* 0x0044e400080011ff */
[----:B---3--:R-:W-:Y:S05]  /*f700*/  @!P0 NANOSLEEP.SYNCS 0x989680 ;  /* 0x009896800000895d */ /* 0x008fea0003900000 */
[----:B------:R-:W3:Y:S02]  /*f710*/  @!P0 SYNCS.PHASECHK.TRANS64 P0, [R0+URZ+0x80], R3 ;  /* 0x00008003000085a7 */ /* 0x000ee400080010ff */
[----:B---3--:R-:W-:Y:S05]  /*f720*/  @!P0 BRA `(.L_x_76) ;  /* 0xfffffffc00f08947 */ /* 0x008fea000383ffff */
[----:B------:R-:W-:Y:S05]  /*f730*/  BRA `(.L_x_212) ;  /* 0xffffff6800987947 */ /* 0x000fea000383ffff */
.L_x_86:
[----:B-1----:R1:W3:Y:S02]  /*f740*/  SYNCS.PHASECHK.TRANS64.TRYWAIT P0, [R4+URZ+0x40], R3 ;  /* 0x00004003040075a7 */ /* 0x0022e400080011ff */
[----:B---3--:R-:W-:Y:S05]  /*f750*/  @!P0 NANOSLEEP.SYNCS 0x989680 ;  /* 0x009896800000895d */ /* 0x008fea0003900000 */
[----:B------:R-:W3:Y:S02]  /*f760*/  @!P0 SYNCS.PHASECHK.TRANS64 P0, [R4+URZ+0x40], R3 ;  /* 0x00004003040085a7 */ /* 0x000ee400080010ff */
[----:B---3--:R-:W-:Y:S05]  /*f770*/  @!P0 BRA `(.L_x_86) ;  /* 0xfffffffc00f08947 */ /* 0x008fea000383ffff */
[----:B------:R-:W-:Y:S05]  /*f780*/  BRA `(.L_x_85) ;  /* 0xffffff7800647947 */ /* 0x000fea000383ffff */
.L_x_88:
[----:B-1----:R-:W-:Y:S04]  /*f790*/  MOV R3, UR47 ;  /* 0x0000002f00037c02 */ /* 0x002fe80008000f00 */
[----:B------:R1:W2:Y:S03]  /*f7a0*/  SYNCS.PHASECHK.TRANS64.TRYWAIT P1, [R3+URZ+0xa0], R0 ;  /* 0x0000a000030075a7 */ /* 0x0002a600080211ff */
[----:B--2---:R-:W-:Y:S05]  /*f7b0*/  @!P1 NANOSLEEP.SYNCS 0x989680 ;  /* 0x009896800000995d */ /* 0x004fea0003900000 */
[----:B------:R-:W2:Y:S02]  /*f7c0*/  @!P1 SYNCS.PHASECHK.TRANS64 P1, [R3+URZ+0xa0], R0 ;  /* 0x0000a000030095a7 */ /* 0x000ea400080210ff */
[----:B--2---:R-:W-:Y:S05]  /*f7d0*/  @!P1 BRA `(.L_x_88) ;  /* 0xfffffffc00ec9947 */ /* 0x004fea000383ffff */
[----:B------:R-:W-:Y:S05]  /*f7e0*/  BRA `(.L_x_87) ;  /* 0xffffff7c004c7947 */ /* 0x000fea000383ffff */
.L_x_99:
[----:B-1----:R1:W2:Y:S02]  /*f7f0*/  SYNCS.PHASECHK.TRANS64.TRYWAIT P0, [R5+URZ+0x40], R0 ;  /* 0x00004000050075a7 */ /* 0x0022a400080011ff */
[----:B--2---:R-:W-:Y:S05]  /*f800*/  @!P0 NANOSLEEP.SYNCS 0x989680 ;  /* 0x009896800000895d */ /* 0x004fea0003900000 */
[----:B------:R-:W2:Y:S02]  /*f810*/  @!P0 SYNCS.PHASECHK.TRANS64 P0, [R5+URZ+0x40], R0 ;  /* 0x00004000050085a7 */ /* 0x000ea400080010ff */
[----:B--2---:R-:W-:Y:S05]  /*f820*/  @!P0 BRA `(.L_x_99) ;  /* 0xfffffffc00f08947 */ /* 0x004fea000383ffff */
[----:B------:R-:W-:Y:S05]  /*f830*/  BRA `(.L_x_98) ;  /* 0xffffff8800407947 */ /* 0x000fea000383ffff */
.L_x_109:
[----:B-1----:R1:W2:Y:S02]  /*f840*/  SYNCS.PHASECHK.TRANS64.TRYWAIT P0, [R5+URZ+0x40], R4 ;  /* 0x00004004050075a7 */ /* 0x0022a400080011ff */
[----:B--2---:R-:W-:Y:S05]  /*f850*/  @!P0 NANOSLEEP.SYNCS 0x989680 ;  /* 0x009896800000895d */ /* 0x004fea0003900000 */
[----:B------:R-:W2:Y:S02]  /*f860*/  @!P0 SYNCS.PHASECHK.TRANS64 P0, [R5+URZ+0x40], R4 ;  /* 0x00004004050085a7 */ /* 0x000ea400080010ff */
[----:B--2---:R-:W-:Y:S05]  /*f870*/  @!P0 BRA `(.L_x_109) ;  /* 0xfffffffc00f08947 */ /* 0x004fea000383ffff */
[----:B------:R-:W-:Y:S05]  /*f880*/  BRA `(.L_x_108) ;  /* 0xffffff9400fc7947 */ /* 0x000fea000383ffff */
.L_x_119:
[----:B-1----:R1:W2:Y:S02]  /*f890*/  SYNCS.PHASECHK.TRANS64.TRYWAIT P0, [R5+URZ+0x40], R4 ;  /* 0x00004004050075a7 */ /* 0x0022a400080011ff */
[----:B--2---:R-:W-:Y:S05]  /*f8a0*/  @!P0 NANOSLEEP.SYNCS 0x989680 ;  /* 0x009896800000895d */ /* 0x004fea0003900000 */
[----:B------:R-:W2:Y:S02]  /*f8b0*/  @!P0 SYNCS.PHASECHK.TRANS64 P0, [R5+URZ+0x40], R4 ;  /* 0x00004004050085a7 */ /* 0x000ea400080010ff */
[----:B--2---:R-:W-:Y:S05]  /*f8c0*/  @!P0 BRA `(.L_x_119) ;  /* 0xfffffffc00f08947 */ /* 0x004fea000383ffff */
[----:B------:R-:W-:Y:S05]  /*f8d0*/  BRA `(.L_x_118) ;  /* 0xffffffa400bc7947 */ /* 0x000fea000383ffff */
.L_x_129:
[----:B-1----:R1:W2:Y:S02]  /*f8e0*/  SYNCS.PHASECHK.TRANS64.TRYWAIT P0, [R5+URZ+0x40], R4 ;  /* 0x00004004050075a7 */ /* 0x0022a400080011ff */
[----:B--2---:R-:W-:Y:S05]  /*f8f0*/  @!P0 NANOSLEEP.SYNCS 0x989680 ;  /* 0x009896800000895d */ /* 0x004fea0003900000 */
[----:B------:R-:W2:Y:S02]  /*f900*/  @!P0 SYNCS.PHASECHK.TRANS64 P0, [R5+URZ+0x40], R4 ;  /* 0x00004004050085a7 */ /* 0x000ea400080010ff */
[----:B--2---:R-:W-:Y:S05]  /*f910*/  @!P0 BRA `(.L_x_129) ;  /* 0xfffffffc00f08947 */ /* 0x004fea000383ffff */
[----:B------:R-:W-:Y:S05]  /*f920*/  BRA `(.L_x_128) ;  /* 0xffffffb4007c7947 */ /* 0x000fea000383ffff */
.L_x_139:
[----:B-1----:R1:W2:Y:S02]  /*f930*/  SYNCS.PHASECHK.TRANS64.TRYWAIT P0, [R5+URZ+0x40], R4 ;  /* 0x00004004050075a7 */ /* 0x0022a400080011ff */
[----:B--2---:R-:W-:Y:S05]  /*f940*/  @!P0 NANOSLEEP.SYNCS 0x989680 ;  /* 0x009896800000895d */ /* 0x004fea0003900000 */
[----:B------:R-:W2:Y:S02]  /*f950*/  @!P0 SYNCS.PHASECHK.TRANS64 P0, [R5+URZ+0x40], R4 ;  /* 0x00004004050085a7 */ /* 0x000ea400080010ff */
[----:B--2---:R-:W-:Y:S05]  /*f960*/  @!P0 BRA `(.L_x_139) ;  /* 0xfffffffc00f08947 */ /* 0x004fea000383ffff */
[----:B------:R-:W-:Y:S05]  /*f970*/  BRA `(.L_x_138) ;  /* 0xffffffc4003c7947 */ /* 0x000fea000383ffff */
.L_x_149:
[----:B-1----:R1:W2:Y:S02]  /*f980*/  SYNCS.PHASECHK.TRANS64.TRYWAIT P0, [R5+URZ+0x40], R4 ;  /* 0x00004004050075a7 */ /* 0x0022a400080011ff */
[----:B--2---:R-:W-:Y:S05]  /*f990*/  @!P0 NANOSLEEP.SYNCS 0x989680 ;  /* 0x009896800000895d */ /* 0x004fea0003900000 */
[----:B------:R-:W2:Y:S02]  /*f9a0*/  @!P0 SYNCS.PHASECHK.TRANS64 P0, [R5+URZ+0x40], R4 ;  /* 0x00004004050085a7 */ /* 0x000ea400080010ff */
[----:B--2---:R-:W-:Y:S05]  /*f9b0*/  @!P0 BRA `(.L_x_149) ;  /* 0xfffffffc00f08947 */ /* 0x004fea000383ffff */
[----:B------:R-:W-:Y:S05]  /*f9c0*/  BRA `(.L_x_148) ;  /* 0xffffffd000fc7947 */ /* 0x000fea000383ffff */
.L_x_159:
[----:B-1----:R1:W2:Y:S02]  /*f9d0*/  SYNCS.PHASECHK.TRANS64.TRYWAIT P0, [R3+URZ+0x40], R102 ;  /* 0x00004066030075a7 */ /* 0x0022a400080011ff */
[----:B--2---:R-:W-:Y:S05]  /*f9e0*/  @!P0 NANOSLEEP.SYNCS 0x989680 ;  /* 0x009896800000895d */ /* 0x004fea0003900000 */
[----:B------:R-:W2:Y:S02]  /*f9f0*/  @!P0 SYNCS.PHASECHK.TRANS64 P0, [R3+URZ+0x40], R102 ;  /* 0x00004066030085a7 */ /* 0x000ea400080010ff */
[----:B--2---:R-:W-:Y:S05]  /*fa00*/  @!P0 BRA `(.L_x_159) ;  /* 0xfffffffc00f08947 */ /* 0x004fea000383ffff */
[----:B------:R-:W-:Y:S05]  /*fa10*/  BRA `(.L_x_158) ;  /* 0xffffffe000b87947 */ /* 0x000fea000383ffff */
        .weak           $__internal_0_$__cuda_sm10x_tcgen05_guardrail_trap_col_being_dealloced_not_returned_by_alloc
        .type           $__internal_0_$__cuda_sm10x_tcgen05_guardrail_trap_col_being_dealloced_not_returned_by_alloc,@function
        .size           $__internal_0_$__cuda_sm10x_tcgen05_guardrail_trap_col_being_dealloced_not_returned_by_alloc,($__internal_1_$__cuda_sm10x_tcgen05_guardrail_trap_phase_invalid_during_alloc - $__internal_0_$__cuda_sm10x_tcgen05_guardrail_trap_col_being_dealloced_not_returned_by_alloc)
$__internal_0_$__cuda_sm10x_tcgen05_guardrail_trap_col_being_dealloced_not_returned_by_alloc:
[----:B------:R-:W-:Y:S05]  /*fa20*/  BPT.TRAP 0x1 ;  /* 0x000000040000795c */ /* 0x000fea0000300000 */
[----:B------:R-:W-:-:S04]  /*fa30*/  HFMA2 R3, -RZ, RZ, 0, 0 ;  /* 0x00000000ff037431 */ /* 0x000fc800000001ff */
[----:B------:R-:W-:Y:S05]  /*fa40*/  RET.REL.NODEC R2 `(_ZN7cutlass13device_kernelINS_4gemm6kernel13GemmUniversalIN4cute5tupleIJiiiiEEENS1_10collective13CollectiveMmaINS1_41MainloopSm100TmaUmmaWarpSpecializedSparseILi4ELi2ELi1ENS5_IJNS4_1CILi1EEESB_SB_EEEEENS5_IJNSA_ILi128EEENSA_ILi256EEESE_EEEaNS5_IJNS4_6LayoutINS5_IJiNS5_IJNSA_ILi2EEEiEEEiEEENS5_IJlNS5_IJSB_SI_EEElEEEEENSH_INS5_IJNS5_IJSE_iEEESO_iEEENS5_IJNS5_IJSE_NSA_ILi16384EEEEEENS5_IJSB_lEEElEEEEEEEEaNS5_IJlSB_lEEENS4_8TiledMMAINS4_8MMA_AtomIJNS4_22SM100_MMA_S8_SS_SPARSEIaaiLi128ELi256ELNS4_4UMMA5MajorE0ELS11_0ELNS10_8SaturateE0EEEEEENSH_ISC_NS5_IJNSA_ILi0EEES15_S15_EEEEENS5_IJNS4_10UnderscoreES18_S18_EEEEENS4_13SM90_TMA_LOADENS4_14ComposedLayoutINS4_7SwizzleILi2ELi4ELi3EEENS4_25smem_sparse_ptr_flag_bitsILi2ELi8EEENSH_INS5_IJNS5_IJSB_NSA_ILi8EEEEEENS5_IJSI_NSA_ILi64EEEEEEEEENS5_IJNS5_IJS15_SE_EEESL_EEEEEEEvNS4_8identityES1B_NS1C_INS1D_ILi3ELi4ELi3EEENS4_18smem_ptr_flag_bitsILi8EEENSH_INS5_IJS1H_SE_EEENS5_IJSE_SB_EEEEEEEvS1Q_EENS_8epilogue10collective18CollectiveEpilogueINS1Z_23Sm100TmaWarpSpecializedILi3ELi2ELi32ELb1ELb0EEEJSG_NS5_IJNSH_ISE_SB_EENSH_INSA_ILi32EEESB_EEEEEiNS5_IJSB_llEEEiS28_NS1Z_6fusion15FusionCallbacksIS23_NS29_17LinearCombinationIiiiiLNS_15FloatRoundStyleE2EEESG_S27_JEEENS4_5SM1004TMEM4LOAD26SM100_TMEM_LOAD_32dp32b32xES1B_NS1C_INS1D_ILi2ELi5ELi2EEENS1S_ILi32EEENSH_INS5_IJS25_NSA_ILi4EEEEEENS5_IJSB_S25_EEEEEEENS4_39AutoVectorizingCopyWithAssumedAlignmentILi128EEENS4_14SM90_TMA_STOREES2P_S2R_S2R_EEEvvEEEEvNT_6ParamsE) ;  /* 0xffffff04026c7950 */ /* 0x000fea0003c3ffff */
        .weak           $__internal_1_$__cuda_sm10x_tcgen05_guardrail_trap_phase_invalid_during_alloc
        .type           $__internal_1_$__cuda_sm10x_tcgen05_guardrail_trap_phase_invalid_during_alloc,@function
        .size           $__internal_1_$__cuda_sm10x_tcgen05_guardrail_trap_phase_invalid_during_alloc,($__internal_2_$__cuda_sm10x_tcgen05_guardrail_trap_unallocated_columns_being_dealloced - $__internal_1_$__cuda_sm10x_tcgen05_guardrail_trap_phase_invalid_during_alloc)
$__internal_1_$__cuda_sm10x_tcgen05_guardrail_trap_phase_invalid_during_alloc:
[----:B------:R-:W-:Y:S05]  /*fa50*/  BPT.TRAP 0x1 ;  /* 0x000000040000795c */ /* 0x000fea0000300000 */
[----:B------:R-:W-:-:S04]  /*fa60*/  MOV R3, 0x0 ;  /* 0x0000000000037802 */ /* 0x000fc80000000f00 */
[----:B------:R-:W-:Y:S05]  /*fa70*/  RET.REL.NODEC R2 `(_ZN7cutlass13device_kernelINS_4gemm6kernel13GemmUniversalIN4cute5tupleIJiiiiEEENS1_10collective13CollectiveMmaINS1_41MainloopSm100TmaUmmaWarpSpecializedSparseILi4ELi2ELi1ENS5_IJNS4_1CILi1EEESB_SB_EEEEENS5_IJNSA_ILi128EEENSA_ILi256EEESE_EEEaNS5_IJNS4_6LayoutINS5_IJiNS5_IJNSA_ILi2EEEiEEEiEEENS5_IJlNS5_IJSB_SI_EEElEEEEENSH_INS5_IJNS5_IJSE_iEEESO_iEEENS5_IJNS5_IJSE_NSA_ILi16384EEEEEENS5_IJSB_lEEElEEEEEEEEaNS5_IJlSB_lEEENS4_8TiledMMAINS4_8MMA_AtomIJNS4_22SM100_MMA_S8_SS_SPARSEIaaiLi128ELi256ELNS4_4UMMA5MajorE0ELS11_0ELNS10_8SaturateE0EEEEEENSH_ISC_NS5_IJNSA_ILi0EEES15_S15_EEEEENS5_IJNS4_10UnderscoreES18_S18_EEEEENS4_13SM90_TMA_LOADENS4_14ComposedLayoutINS4_7SwizzleILi2ELi4ELi3EEENS4_25smem_sparse_ptr_flag_bitsILi2ELi8EEENSH_INS5_IJNS5_IJSB_NSA_ILi8EEEEEENS5_IJSI_NSA_ILi64EEEEEEEEENS5_IJNS5_IJS15_SE_EEESL_EEEEEEEvNS4_8identityES1B_NS1C_INS1D_ILi3ELi4ELi3EEENS4_18smem_ptr_flag_bitsILi8EEENSH_INS5_IJS1H_SE_EEENS5_IJSE_SB_EEEEEEEvS1Q_EENS_8epilogue10collective18CollectiveEpilogueINS1Z_23Sm100TmaWarpSpecializedILi3ELi2ELi32ELb1ELb0EEEJSG_NS5_IJNSH_ISE_SB_EENSH_INSA_ILi32EEESB_EEEEEiNS5_IJSB_llEEEiS28_NS1Z_6fusion15FusionCallbacksIS23_NS29_17LinearCombinationIiiiiLNS_15FloatRoundStyleE2EEESG_S27_JEEENS4_5SM1004TMEM4LOAD26SM100_TMEM_LOAD_32dp32b32xES1B_NS1C_INS1D_ILi2ELi5ELi2EEENS1S_ILi32EEENSH_INS5_IJS25_NSA_ILi4EEEEEENS5_IJSB_S25_EEEEEEENS4_39AutoVectorizingCopyWithAssumedAlignmentILi128EEENS4_14SM90_TMA_STOREES2P_S2R_S2R_EEEvvEEEEvNT_6ParamsE) ;  /* 0xffffff0402607950 */ /* 0x000fea0003c3ffff */
        .weak           $__internal_2_$__cuda_sm10x_tcgen05_guardrail_trap_unallocated_columns_being_dealloced
        .type           $__internal_2_$__cuda_sm10x_tcgen05_guardrail_trap_unallocated_columns_being_dealloced,@function
        .size           $__internal_2_$__cuda_sm10x_tcgen05_guardrail_trap_unallocated_columns_being_dealloced,(.L_x_214 - $__internal_2_$__cuda_sm10x_tcgen05_guardrail_trap_unallocated_columns_being_dealloced)
$__internal_2_$__cuda_sm10x_tcgen05_guardrail_trap_unallocated_columns_being_dealloced:
[----:B------:R-:W-:Y:S05]  /*fa80*/  BPT.TRAP 0x1 ;  /* 0x000000040000795c */ /* 0x000fea0000300000 */
[----:B------:R-:W-:-:S04]  /*fa90*/  HFMA2 R3, -RZ, RZ, 0, 0 ;  /* 0x00000000ff037431 */ /* 0x000fc800000001ff */
[----:B------:R-:W-:Y:S05]  /*faa0*/  RET.REL.NODEC R2 `(_ZN7cutlass13device_kernelINS_4gemm6kernel13GemmUniversalIN4cute5tupleIJiiiiEEENS1_10collective13CollectiveMmaINS1_41MainloopSm100TmaUmmaWarpSpecializedSparseILi4ELi2ELi1ENS5_IJNS4_1CILi1EEESB_SB_EEEEENS5_IJNSA_ILi128EEENSA_ILi256EEESE_EEEaNS5_IJNS4_6LayoutINS5_IJiNS5_IJNSA_ILi2EEEiEEEiEEENS5_IJlNS5_IJSB_SI_EEElEEEEENSH_INS5_IJNS5_IJSE_iEEESO_iEEENS5_IJNS5_IJSE_NSA_ILi16384EEEEEENS5_IJSB_lEEElEEEEEEEEaNS5_IJlSB_lEEENS4_8TiledMMAINS4_8MMA_AtomIJNS4_22SM100_MMA_S8_SS_SPARSEIaaiLi128ELi256ELNS4_4UMMA5MajorE0ELS11_0ELNS10_8SaturateE0EEEEEENSH_ISC_NS5_IJNSA_ILi0EEES15_S15_EEEEENS5_IJNS4_10UnderscoreES18_S18_EEEEENS4_13SM90_TMA_LOADENS4_14ComposedLayoutINS4_7SwizzleILi2ELi4ELi3EEENS4_25smem_sparse_ptr_flag_bitsILi2ELi8EEENSH_INS5_IJNS5_IJSB_NSA_ILi8EEEEEENS5_IJSI_NSA_ILi64EEEEEEEEENS5_IJNS5_IJS15_SE_EEESL_EEEEEEEvNS4_8identityES1B_NS1C_INS1D_ILi3ELi4ELi3EEENS4_18smem_ptr_flag_bitsILi8EEENSH_INS5_IJS1H_SE_EEENS5_IJSE_SB_EEEEEEEvS1Q_EENS_8epilogue10collective18CollectiveEpilogueINS1Z_23Sm100TmaWarpSpecializedILi3ELi2ELi32ELb1ELb0EEEJSG_NS5_IJNSH_ISE_SB_EENSH_INSA_ILi32EEESB_EEEEEiNS5_IJSB_llEEEiS28_NS1Z_6fusion15FusionCallbacksIS23_NS29_17LinearCombinationIiiiiLNS_15FloatRoundStyleE2EEESG_S27_JEEENS4_5SM1004TMEM4LOAD26SM100_TMEM_LOAD_32dp32b32xES1B_NS1C_INS1D_ILi2ELi5ELi2EEENS1S_ILi32EEENSH_INS5_IJS25_NSA_ILi4EEEEEENS5_IJSB_S25_EEEEEEENS4_39AutoVectorizingCopyWithAssumedAlignmentILi128EEENS4_14SM90_TMA_STOREES2P_S2R_S2R_EEEvvEEEEvNT_6ParamsE) ;  /* 0xffffff0402547950 */ /* 0x000fea0003c3ffff */
.L_x_213:
[----:B------:R-:W-:-:S00]  /*fab0*/  BRA `(.L_x_213) ;  /* 0xfffffffc00fc7947 */ /* 0x000fc0000383ffff */
[----:B------:R-:W-:-:S00]  /*fac0*/  NOP ;  /* 0x0000000000007918 */ /* 0x000fc00000000000 */
        /* <DEDUP_REMOVED lines=11> */
.L_x_214:


//--------------------- .nv.global.init           --------------------------
	.section	.nv.global.init,"aw",@progbits
.nv.global.init:
	.type		$str$27,@object
	.size		$str$27,($str$28 - $str$27)
$str$27:
        /*0000*/ 	.byte	0x28, 0x61, 0x64, 0x64, 0x72, 0x65, 0x73, 0x73, 0x20, 0x26, 0x20, 0x6d, 0x61, 0x73, 0x6b, 0x29
        /*0010*/ 	.byte	0x20, 0x3d, 0x3d, 0x20, 0x30, 0x00
	.type		$str$28,@object
	.size		$str$28,($str$26 - $str$28)
$str$28:
        /*0016*/ 	.byte	0x2f, 0x74, 0x6d, 0x70, 0x2f, 0x63, 0x75, 0x74, 0x6c, 0x61, 0x73, 0x73, 0x5f, 0x73, 0x77, 0x65
        /*0026*/ 	.byte	0x65, 0x70, 0x5f, 0x73, 0x72, 0x63, 0x2f, 0x69, 0x6e, 0x63, 0x6c, 0x75, 0x64, 0x65, 0x2f, 0x63
        /*0036*/ 	.byte	0x75, 0x74, 0x65, 0x2f, 0x70, 0x6f, 0x69, 0x6e, 0x74, 0x65, 0x72, 0x5f, 0x66, 0x6c, 0x61, 0x67
        /*0046*/ 	.byte	0x67, 0x65, 0x64, 0x2e, 0x68, 0x70, 0x70, 0x00
	.type		$str$26,@object
	.size		$str$26,($str$25 - $str$26)
$str$26:
        /*004e*/ 	.byte	0x2f, 0x74, 0x6d, 0x70, 0x2f, 0x63, 0x75, 0x74, 0x6c, 0x61, 0x73, 0x73, 0x5f, 0x73, 0x77, 0x65
        /*005e*/ 	.byte	0x65, 0x70, 0x5f, 0x73, 0x72, 0x63, 0x2f, 0x69, 0x6e, 0x63, 0x6c, 0x75, 0x64, 0x65, 0x2f, 0x63
        /*006e*/ 	.byte	0x75, 0x74, 0x65, 0x2f, 0x61, 0x74, 0x6f, 0x6d, 0x2f, 0x63, 0x6f, 0x70, 0x79, 0x5f, 0x74, 0x72
        /*007e*/ 	.byte	0x61, 0x69, 0x74, 0x73, 0x5f, 0x73, 0x6d, 0x31, 0x30, 0x30, 0x2e, 0x68, 0x70, 0x70, 0x00
	.type		$str$25,@object
	.size		$str$25,(__unnamed_1 - $str$25)
$str$25:
        /*008d*/ 	.byte	0x28, 0x28, 0x75, 0x69, 0x6e, 0x74, 0x33, 0x32, 0x5f, 0x74, 0x28, 0x74, 0x68, 0x72, 0x65, 0x61
        /*009d*/ 	.byte	0x64, 0x49, 0x64, 0x78, 0x2e, 0x78, 0x29, 0x20, 0x2f, 0x20, 0x33, 0x32, 0x29, 0x20, 0x25, 0x20
        /*00ad*/ 	.byte	0x34, 0x29, 0x20, 0x3d, 0x3d, 0x20, 0x28, 0x28, 0x28, 0x74, 0x6d, 0x65, 0x6d, 0x5f, 0x61, 0x64
        /*00bd*/ 	.byte	0x64, 0x72, 0x20, 0x3e, 0x3e, 0x20, 0x31, 0x36, 0x29, 0x20, 0x2f, 0x20, 0x33, 0x32, 0x29, 0x20
        /*00cd*/ 	.byte	0x25, 0x20, 0x34, 0x29, 0x00
	.type		__unnamed_1,@object
	.size		__unnamed_1,(__unnamed_2 - __unnamed_1)
__unnamed_1:
        /*00d2*/ 	.byte	0x61, 0x75, 0x74, 0x6f, 0x20, 0x63, 0x75, 0x74, 0x65, 0x3a, 0x3a, 0x61, 0x73, 0x5f, 0x70, 0x6f
        /* <DEDUP_REMOVED lines=24> */
        /*0262*/ 	.byte	0x3e, 0x5d, 0x00
	.type		__unnamed_2,@object
	.size		__unnamed_2,(.L_2 - __unnamed_2)
__unnamed_2:
        /* <DEDUP_REMOVED lines=42> */
        /*0505*/ 	.byte	0x3e, 0x3e, 0x3e, 0x3e, 0x5d, 0x00
.L_2:


//--------------------- .nv.shared._ZN7cutlass13device_kernelINS_4gemm6kernel13GemmUniversalIN4cute5tupleIJiiiiEEENS1_10collective13CollectiveMmaINS1_41MainloopSm100TmaUmmaWarpSpecializedSparseILi4ELi2ELi1ENS5_IJNS4_1CILi1EEESB_SB_EEEEENS5_IJNSA_ILi128EEENSA_ILi256EEESE_EEEaNS5_IJNS4_6LayoutINS5_IJiNS5_IJNSA_ILi2EEEiEEEiEEENS5_IJlNS5_IJSB_SI_EEElEEEEENSH_INS5_IJNS5_IJSE_iEEESO_iEEENS5_IJNS5_IJSE_NSA_ILi16384EEEEEENS5_IJSB_lEEElEEEEEEEEaNS5_IJlSB_lEEENS4_8TiledMMAINS4_8MMA_AtomIJNS4_22SM100_MMA_S8_SS_SPARSEIaaiLi128ELi256ELNS4_4UMMA5MajorE0ELS11_0ELNS10_8SaturateE0EEEEEENSH_ISC_NS5_IJNSA_ILi0EEES15_S15_EEEEENS5_IJNS4_10UnderscoreES18_S18_EEEEENS4_13SM90_TMA_LOADENS4_14ComposedLayoutINS4_7SwizzleILi2ELi4ELi3EEENS4_25smem_sparse_ptr_flag_bitsILi2ELi8EEENSH_INS5_IJNS5_IJSB_NSA_ILi8EEEEEENS5_IJSI_NSA_ILi64EEEEEEEEENS5_IJNS5_IJS15_SE_EEESL_EEEEEEEvNS4_8identityES1B_NS1C_INS1D_ILi3ELi4ELi3EEENS4_18smem_ptr_flag_bitsILi8EEENSH_INS5_IJS1H_SE_EEENS5_IJSE_SB_EEEEEEEvS1Q_EENS_8epilogue10collective18CollectiveEpilogueINS1Z_23Sm100TmaWarpSpecializedILi3ELi2ELi32ELb1ELb0EEEJSG_NS5_IJNSH_ISE_SB_EENSH_INSA_ILi32EEESB_EEEEEiNS5_IJSB_llEEEiS28_NS1Z_6fusion15FusionCallbacksIS23_NS29_17LinearCombinationIiiiiLNS_15FloatRoundStyleE2EEESG_S27_JEEENS4_5SM1004TMEM4LOAD26SM100_TMEM_LOAD_32dp32b32xES1B_NS1C_INS1D_ILi2ELi5ELi2EEENS1S_ILi32EEENSH_INS5_IJS25_NSA_ILi4EEEEEENS5_IJSB_S25_EEEEEEENS4_39AutoVectorizingCopyWithAssumedAlignmentILi128EEENS4_14SM90_TMA_STOREES2P_S2R_S2R_EEEvvEEEEvNT_6ParamsE --------------------------
	.section	.nv.shared._ZN7cutlass13device_kernelINS_4gemm6kernel13GemmUniversalIN4cute5tupleIJiiiiEEENS1_10collective13CollectiveMmaINS1_41MainloopSm100TmaUmmaWarpSpecializedSparseILi4ELi2ELi1ENS5_IJNS4_1CILi1EEESB_SB_EEEEENS5_IJNSA_ILi128EEENSA_ILi256EEESE_EEEaNS5_IJNS4_6LayoutINS5_IJiNS5_IJNSA_ILi2EEEiEEEiEEENS5_IJlNS5_IJSB_SI_EEElEEEEENSH_INS5_IJNS5_IJSE_iEEESO_iEEENS5_IJNS5_IJSE_NSA_ILi16384EEEEEENS5_IJSB_lEEElEEEEEEEEaNS5_IJlSB_lEEENS4_8TiledMMAINS4_8MMA_AtomIJNS4_22SM100_MMA_S8_SS_SPARSEIaaiLi128ELi256ELNS4_4UMMA5MajorE0ELS11_0ELNS10_8SaturateE0EEEEEENSH_ISC_NS5_IJNSA_ILi0EEES15_S15_EEEEENS5_IJNS4_10UnderscoreES18_S18_EEEEENS4_13SM90_TMA_LOADENS4_14ComposedLayoutINS4_7SwizzleILi2ELi4ELi3EEENS4_25smem_sparse_ptr_flag_bitsILi2ELi8EEENSH_INS5_IJNS5_IJSB_NSA_ILi8EEEEEENS5_IJSI_NSA_ILi64EEEEEEEEENS5_IJNS5_IJS15_SE_EEESL_EEEEEEEvNS4_8identityES1B_NS1C_INS1D_ILi3ELi4ELi3EEENS4_18smem_ptr_flag_bitsILi8EEENSH_INS5_IJS1H_SE_EEENS5_IJSE_SB_EEEEEEEvS1Q_EENS_8epilogue10collective18CollectiveEpilogueINS1Z_23Sm100TmaWarpSpecializedILi3ELi2ELi32ELb1ELb0EEEJSG_NS5_IJNSH_ISE_SB_EENSH_INSA_ILi32EEESB_EEEEEiNS5_IJSB_llEEEiS28_NS1Z_6fusion15FusionCallbacksIS23_NS29_17LinearCombinationIiiiiLNS_15FloatRoundStyleE2EEESG_S27_JEEENS4_5SM1004TMEM4LOAD26SM100_TMEM_LOAD_32dp32b32xES1B_NS1C_INS1D_ILi2ELi5ELi2EEENS1S_ILi32EEENSH_INS5_IJS25_NSA_ILi4EEEEEENS5_IJSB_S25_EEEEEEENS4_39AutoVectorizingCopyWithAssumedAlignmentILi128EEENS4_14SM90_TMA_STOREES2P_S2R_S2R_EEEvvEEEEvNT_6ParamsE,"aw",@nobits
	.sectionflags	@""
	.align	16
	.zero		1024


//--------------------- .nv.shared.reserved.0     --------------------------
	.section	.nv.shared.reserved.0,"aw",@nobits
	.weak		__nv_reservedSMEM_offset_0_alias
	.size		__nv_reservedSMEM_offset_0_alias, 0, 64
	.other		__nv_reservedSMEM_offset_0_alias,@"STO_CUDA_RESERVED_SHARED STV_DEFAULT"
__nv_reservedSMEM_offset_0_alias:
	.zero		0
.nv.shared.reserved.0:
	.zero		64
	.weak		__nv_reservedSMEM_tcgen05_partition
	.type		__nv_reservedSMEM_tcgen05_partition,@object
	.size		__nv_reservedSMEM_tcgen05_partition,(.L_0 - __nv_reservedSMEM_tcgen05_partition)
__nv_reservedSMEM_tcgen05_partition:
	.zero		32
.L_0:


//--------------------- .nv.global                --------------------------
	.section	.nv.global,"aw",@nobits
.nv.global:
	.type		_ZN39_INTERNAL_b4512e34_4_k_cu_e386bba3_30754cute1_E,@object
	.size		_ZN39_INTERNAL_b4512e34_4_k_cu_e386bba3_30754cute1_E,(_ZN39_INTERNAL_b4512e34_4_k_cu_e386bba3_30754cuda3std3__45__cpo6cbeginE - _ZN39_INTERNAL_b4512e34_4_k_cu_e386bba3_30754cute1_E)
_ZN39_INTERNAL_b4512e34_4_k_cu_e386bba3_30754cute1_E:
	.zero		1
	.type		_ZN39_INTERNAL_b4512e34_4_k_cu_e386bba3_30754cuda3std3__45__cpo6cbeginE,@object
	.size		_ZN39_INTERNAL_b4512e34_4_k_cu_e386bba3_30754cuda3std3__45__cpo6cbeginE,(_ZN39_INTERNAL_b4512e34_4_k_cu_e386bba3_30754cuda3std3__48in_placeE - _ZN39_INTERNAL_b4512e34_4_k_cu_e386bba3_30754cuda3std3__45__cpo6cbeginE)
_ZN39_INTERNAL_b4512e34_4_k_cu_e386bba3_30754cuda3std3__45__cpo6cbeginE:
	.zero		1
	.type		_ZN39_INTERNAL_b4512e34_4_k_cu_e386bba3_30754cuda3std3__48in_placeE,@object
	.size		_ZN39_INTERNAL_b4512e34_4_k_cu_e386bba3_30754cuda3std3__48in_placeE,(_ZN39_INTERNAL_b4512e34_4_k_cu_e386bba3_30754cuda3std6ranges3__45__cpo9iter_moveE - _ZN39_INTERNAL_b4512e34_4_k_cu_e386bba3_30754cuda3std3__48in_placeE)
_ZN39_INTERNAL_b4512e34_4_k_cu_e386bba3_30754cuda3std3__48in_placeE:
	.zero		1
	.type		_ZN39_INTERNAL_b4512e34_4_k_cu_e386bba3_30754cuda3std6ranges3__45__cpo9iter_moveE,@object
	.size		_ZN39_INTERNAL_b4512e34_4_k_cu_e386bba3_30754cuda3std6ranges3__45__cpo9iter_moveE,(_ZN39_INTERNAL_b4512e34_4_k_cu_e386bba3_30754cuda3std3__45__cpo5beginE - _ZN39_INTERNAL_b4512e34_4_k_cu_e386bba3_30754cuda3std6ranges3__45__cpo9iter_moveE)
_ZN39_INTERNAL_b4512e34_4_k_cu_e386bba3_30754cuda3std6ranges3__45__cpo9iter_moveE:
	.zero		1
	.type		_ZN39_INTERNAL_b4512e34_4_k_cu_e386bba3_30754cuda3std3__45__cpo5beginE,@object
	.size		_ZN39_INTERNAL_b4512e34_4_k_cu_e386bba3_30754cuda3std3__45__cpo5beginE,(_ZN39_INTERNAL_b4512e34_4_k_cu_e386bba3_30754cuda3std3__441_GLOBAL__N__b4512e34_4_k_cu_e386bba3_30756ignoreE - _ZN39_INTERNAL_b4512e34_4_k_cu_e386bba3_30754cuda3std3__45__cpo5beginE)
_ZN39_INTERNAL_b4512e34_4_k_cu_e386bba3_30754cuda3std3__45__cpo5beginE:
	.zero		1
	.type		_ZN39_INTERNAL_b4512e34_4_k_cu_e386bba3_30754cuda3std3__441_GLOBAL__N__b4512e34_4_k_cu_e386bba3_30756ignoreE,@object
	.size		_ZN39_INTERNAL_b4512e34_4_k_cu_e386bba3_30754cuda3std3__441_GLOBAL__N__b4512e34_4_k_cu_e386bba3_30756ignoreE,(_ZN39_INTERNAL_b4512e34_4_k_cu_e386bba3_30754cute7productE - _ZN39_INTERNAL_b4512e34_4_k_cu_e386bba3_30754cuda3std3__441_GLOBAL__N__b4512e34_4_k_cu_e386bba3_30756ignoreE)
_ZN39_INTERNAL_b4512e34_4_k_cu_e386bba3_30754cuda3std3__441_GLOBAL__N__b4512e34_4_k_cu_e386bba3_30756ignoreE:
	.zero		1
	.type		_ZN39_INTERNAL_b4512e34_4_k_cu_e386bba3_30754cute7productE,@object
	.size		_ZN39_INTERNAL_b4512e34_4_k_cu_e386bba3_30754cute7productE,(_ZN39_INTERNAL_b4512e34_4_k_cu_e386bba3_30754cuda3std3__45__cpo3endE - _ZN39_INTERNAL_b4512e34_4_k_cu_e386bba3_30754cute7productE)
_ZN39_INTERNAL_b4512e34_4_k_cu_e386bba3_30754cute7productE:
	.zero		1
	.type		_ZN39_INTERNAL_b4512e34_4_k_cu_e386bba3_30754cuda3std3__45__cpo3endE,@object
	.size		_ZN39_INTERNAL_b4512e34_4_k_cu_e386bba3_30754cuda3std3__45__cpo3endE,(_ZN39_INTERNAL_b4512e34_4_k_cu_e386bba3_30754cuda3std3__419piecewise_constructE - _ZN39_INTERNAL_b4512e34_4_k_cu_e386bba3_30754cuda3std3__45__cpo3endE)
_ZN39_INTERNAL_b4512e34_4_k_cu_e386bba3_30754cuda3std3__45__cpo3endE:
	.zero		1
	.type		_ZN39_INTERNAL_b4512e34_4_k_cu_e386bba3_30754cuda3std3__419piecewise_constructE,@object
	.size		_ZN39_INTERNAL_b4512e34_4_k_cu_e386bba3_30754cuda3std3__419piecewise_constructE,(_ZN39_INTERNAL_b4512e34_4_k_cu_e386bba3_30754cuda3std3__45__cpo4cendE - _ZN39_INTERNAL_b4512e34_4_k_cu_e386bba3_30754cuda3std3__419piecewise_constructE)
_ZN39_INTERNAL_b4512e34_4_k_cu_e386bba3_30754cuda3std3__419piecewise_constructE:
	.zero		1
	.type		_ZN39_INTERNAL_b4512e34_4_k_cu_e386bba3_30754cuda3std3__45__cpo4cendE,@object
	.size		_ZN39_INTERNAL_b4512e34_4_k_cu_e386bba3_30754cuda3std3__45__cpo4cendE,(_ZN39_INTERNAL_b4512e34_4_k_cu_e386bba3_30754cuda3std6ranges3__45__cpo4swapE - _ZN39_INTERNAL_b4512e34_4_k_cu_e386bba3_30754cuda3std3__45__cpo4cendE)
_ZN39_INTERNAL_b4512e34_4_k_cu_e386bba3_30754cuda3std3__45__cpo4cendE:
	.zero		1
	.type		_ZN39_INTERNAL_b4512e34_4_k_cu_e386bba3_30754cuda3std6ranges3__45__cpo4swapE,@object
	.size		_ZN39_INTERNAL_b4512e34_4_k_cu_e386bba3_30754cuda3std6ranges3__45__cpo4swapE,(.L_10 - _ZN39_INTERNAL_b4512e34_4_k_cu_e386bba3_30754cuda3std6ranges3__45__cpo4swapE)
_ZN39_INTERNAL_b4512e34_4_k_cu_e386bba3_30754cuda3std6ranges3__45__cpo4swapE:
	.zero		1
.L_10:


//--------------------- .nv.constant0._ZN7cutlass13device_kernelINS_4gemm6kernel13GemmUniversalIN4cute5tupleIJiiiiEEENS1_10collective13CollectiveMmaINS1_41MainloopSm100TmaUmmaWarpSpecializedSparseILi4ELi2ELi1ENS5_IJNS4_1CILi1EEESB_SB_EEEEENS5_IJNSA_ILi128EEENSA_ILi256EEESE_EEEaNS5_IJNS4_6LayoutINS5_IJiNS5_IJNSA_ILi2EEEiEEEiEEENS5_IJlNS5_IJSB_SI_EEElEEEEENSH_INS5_IJNS5_IJSE_iEEESO_iEEENS5_IJNS5_IJSE_NSA_ILi16384EEEEEENS5_IJSB_lEEElEEEEEEEEaNS5_IJlSB_lEEENS4_8TiledMMAINS4_8MMA_AtomIJNS4_22SM100_MMA_S8_SS_SPARSEIaaiLi128ELi256ELNS4_4UMMA5MajorE0ELS11_0ELNS10_8SaturateE0EEEEEENSH_ISC_NS5_IJNSA_ILi0EEES15_S15_EEEEENS5_IJNS4_10UnderscoreES18_S18_EEEEENS4_13SM90_TMA_LOADENS4_14ComposedLayoutINS4_7SwizzleILi2ELi4ELi3EEENS4_25smem_sparse_ptr_flag_bitsILi2ELi8EEENSH_INS5_IJNS5_IJSB_NSA_ILi8EEEEEENS5_IJSI_NSA_ILi64EEEEEEEEENS5_IJNS5_IJS15_SE_EEESL_EEEEEEEvNS4_8identityES1B_NS1C_INS1D_ILi3ELi4ELi3EEENS4_18smem_ptr_flag_bitsILi8EEENSH_INS5_IJS1H_SE_EEENS5_IJSE_SB_EEEEEEEvS1Q_EENS_8epilogue10collective18CollectiveEpilogueINS1Z_23Sm100TmaWarpSpecializedILi3ELi2ELi32ELb1ELb0EEEJSG_NS5_IJNSH_ISE_SB_EENSH_INSA_ILi32EEESB_EEEEEiNS5_IJSB_llEEEiS28_NS1Z_6fusion15FusionCallbacksIS23_NS29_17LinearCombinationIiiiiLNS_15FloatRoundStyleE2EEESG_S27_JEEENS4_5SM1004TMEM4LOAD26SM100_TMEM_LOAD_32dp32b32xES1B_NS1C_INS1D_ILi2ELi5ELi2EEENS1S_ILi32EEENSH_INS5_IJS25_NSA_ILi4EEEEEENS5_IJSB_S25_EEEEEEENS4_39AutoVectorizingCopyWithAssumedAlignmentILi128EEENS4_14SM90_TMA_STOREES2P_S2R_S2R_EEEvvEEEEvNT_6ParamsE --------------------------
	.section	.nv.constant0._ZN7cutlass13device_kernelINS_4gemm6kernel13GemmUniversalIN4cute5tupleIJiiiiEEENS1_10collective13CollectiveMmaINS1_41MainloopSm100TmaUmmaWarpSpecializedSparseILi4ELi2ELi1ENS5_IJNS4_1CILi1EEESB_SB_EEEEENS5_IJNSA_ILi128EEENSA_ILi256EEESE_EEEaNS5_IJNS4_6LayoutINS5_IJiNS5_IJNSA_ILi2EEEiEEEiEEENS5_IJlNS5_IJSB_SI_EEElEEEEENSH_INS5_IJNS5_IJSE_iEEESO_iEEENS5_IJNS5_IJSE_NSA_ILi16384EEEEEENS5_IJSB_lEEElEEEEEEEEaNS5_IJlSB_lEEENS4_8TiledMMAINS4_8MMA_AtomIJNS4_22SM100_MMA_S8_SS_SPARSEIaaiLi128ELi256ELNS4_4UMMA5MajorE0ELS11_0ELNS10_8SaturateE0EEEEEENSH_ISC_NS5_IJNSA_ILi0EEES15_S15_EEEEENS5_IJNS4_10UnderscoreES18_S18_EEEEENS4_13SM90_TMA_LOADENS4_14ComposedLayoutINS4_7SwizzleILi2ELi4ELi3EEENS4_25smem_sparse_ptr_flag_bitsILi2ELi8EEENSH_INS5_IJNS5_IJSB_NSA_ILi8EEEEEENS5_IJSI_NSA_ILi64EEEEEEEEENS5_IJNS5_IJS15_SE_EEESL_EEEEEEEvNS4_8identityES1B_NS1C_INS1D_ILi3ELi4ELi3EEENS4_18smem_ptr_flag_bitsILi8EEENSH_INS5_IJS1H_SE_EEENS5_IJSE_SB_EEEEEEEvS1Q_EENS_8epilogue10collective18CollectiveEpilogueINS1Z_23Sm100TmaWarpSpecializedILi3ELi2ELi32ELb1ELb0EEEJSG_NS5_IJNSH_ISE_SB_EENSH_INSA_ILi32EEESB_EEEEEiNS5_IJSB_llEEEiS28_NS1Z_6fusion15FusionCallbacksIS23_NS29_17LinearCombinationIiiiiLNS_15FloatRoundStyleE2EEESG_S27_JEEENS4_5SM1004TMEM4LOAD26SM100_TMEM_LOAD_32dp32b32xES1B_NS1C_INS1D_ILi2ELi5ELi2EEENS1S_ILi32EEENSH_INS5_IJS25_NSA_ILi4EEEEEENS5_IJSB_S25_EEEEEEENS4_39AutoVectorizingCopyWithAssumedAlignmentILi128EEENS4_14SM90_TMA_STOREES2P_S2R_S2R_EEEvvEEEEvNT_6ParamsE,"a",@progbits
	.sectionflags	@""
	.align	4
.nv.constant0._ZN7cutlass13device_kernelINS_4gemm6kernel13GemmUniversalIN4cute5tupleIJiiiiEEENS1_10collective13CollectiveMmaINS1_41MainloopSm100TmaUmmaWarpSpecializedSparseILi4ELi2ELi1ENS5_IJNS4_1CILi1EEESB_SB_EEEEENS5_IJNSA_ILi128EEENSA_ILi256EEESE_EEEaNS5_IJNS4_6LayoutINS5_IJiNS5_IJNSA_ILi2EEEiEEEiEEENS5_IJlNS5_IJSB_SI_EEElEEEEENSH_INS5_IJNS5_IJSE_iEEESO_iEEENS5_IJNS5_IJSE_NSA_ILi16384EEEEEENS5_IJSB_lEEElEEEEEEEEaNS5_IJlSB_lEEENS4_8TiledMMAINS4_8MMA_AtomIJNS4_22SM100_MMA_S8_SS_SPARSEIaaiLi128ELi256ELNS4_4UMMA5MajorE0ELS11_0ELNS10_8SaturateE0EEEEEENSH_ISC_NS5_IJNSA_ILi0EEES15_S15_EEEEENS5_IJNS4_10UnderscoreES18_S18_EEEEENS4_13SM90_TMA_LOADENS4_14ComposedLayoutINS4_7SwizzleILi2ELi4ELi3EEENS4_25smem_sparse_ptr_flag_bitsILi2ELi8EEENSH_INS5_IJNS5_IJSB_NSA_ILi8EEEEEENS5_IJSI_NSA_ILi64EEEEEEEEENS5_IJNS5_IJS15_SE_EEESL_EEEEEEEvNS4_8identityES1B_NS1C_INS1D_ILi3ELi4ELi3EEENS4_18smem_ptr_flag_bitsILi8EEENSH_INS5_IJS1H_SE_EEENS5_IJSE_SB_EEEEEEEvS1Q_EENS_8epilogue10collective18CollectiveEpilogueINS1Z_23Sm100TmaWarpSpecializedILi3ELi2ELi32ELb1ELb0EEEJSG_NS5_IJNSH_ISE_SB_EENSH_INSA_ILi32EEESB_EEEEEiNS5_IJSB_llEEEiS28_NS1Z_6fusion15FusionCallbacksIS23_NS29_17LinearCombinationIiiiiLNS_15FloatRoundStyleE2EEESG_S27_JEEENS4_5SM1004TMEM4LOAD26SM100_TMEM_LOAD_32dp32b32xES1B_NS1C_INS1D_ILi2ELi5ELi2EEENS1S_ILi32EEENSH_INS5_IJS25_NSA_ILi4EEEEEENS5_IJSB_S25_EEEEEEENS4_39AutoVectorizingCopyWithAssumedAlignmentILi128EEENS4_14SM90_TMA_STOREES2P_S2R_S2R_EEEvvEEEEvNT_6ParamsE:
	.zero		3456


//--------------------- SYMBOLS --------------------------

	.type		.nv.reservedSmem.offset0,@object
	.size		.nv.reservedSmem.offset0,0x4
	.type		.nv.reservedSmem.cap,@object
	.size		.nv.reservedSmem.cap,0x4
	.type		__assertfail,@function
